	.target	sm_100a

	.elftype	@"ET_EXEC"


//--------------------- .note.nv.tkinfo           --------------------------
	.section	.note.nv.tkinfo,"",@"SHT_NOTE"
	.sectionflags	@"SHF_NOTE_NV_TKINFO"
	.tkinfo
        /*0018*/ 	.word	0x00000002
        /*0030*/ 	.string	""
        /*0030*/ 	.string	"ptxas"
        /*0030*/ 	.string	"Cuda compilation tools, release 13.0, V13.0.88"
        /*0030*/ 	.string	"Build cuda_13.0.r13.0/compiler.36424714_0"
        /*0030*/ 	.string	"-arch sm_100a -m 64 "



//--------------------- .note.nv.cuinfo           --------------------------
	.section	.note.nv.cuinfo,"",@"SHT_NOTE"
	.sectionflags	@"SHF_NOTE_NV_CUINFO"
        /*0018*/ 	.short	0x0002
        /*001a*/ 	.short	0x0064
        /*001c*/ 	.short	0x0082
	.zero		2


//--------------------- .nv.info                  --------------------------
	.section	.nv.info,"",@"SHT_CUDA_INFO"
	.align	4


	//----- nvinfo : EIATTR_REGCOUNT
	.align		4
        /*0000*/ 	.byte	0x04, 0x2f
        /*0002*/ 	.short	(.L_19 - .L_18)
	.align		4
.L_18:
        /*0004*/ 	.word	index@(_ZN7cutlass13device_kernelINS_4gemm6kernel13GemmUniversalIN4cute5tupleIJiiiiEEENS1_10collective13CollectiveMmaINS1_35MainloopSm100TmaUmmaWarpSpecializedILi5ELi2ELi4ENS5_IJNS4_1CILi1EEESB_SB_EEEEENS5_IJNSA_ILi128EEENSA_ILi64EEENSA_ILi32EEEEEENS_12float_e4m3_tENS5_IJlSB_lEEESI_SJ_NS4_8TiledMMAINS4_8MMA_AtomIJNS4_10MMA_TraitsINS4_19SM100_MMA_F8F6F4_SSEJSI_SI_fSE_SF_NS4_17integral_constantINS4_4UMMA5MajorELSQ_0EEESR_NSO_INSP_7ScaleInELSS_0EEEST_EEEEEENS4_6LayoutISC_NS5_IJNSA_ILi0EEESX_SX_EEEEENS5_IJNS4_10UnderscoreES10_S10_EEEEENS4_13SM90_TMA_LOADENS4_14ComposedLayoutINS4_7SwizzleILi1ELi4ELi3EEENS4_18smem_ptr_flag_bitsILi8EEENSW_INS5_IJNSA_ILi8EEESG_EEENS5_IJSG_SB_EEEEEEEvNS4_8identityES13_S1D_vS1E_EENS_8epilogue10collective18CollectiveEpilogueINS1G_23Sm100TmaWarpSpecializedILi1ELi1ELi64ELb0ELb0EEEJSH_NS5_IJNSW_ISE_SB_EENSW_ISF_SB_EEEEESI_SJ_SI_SJ_NS1G_6fusion15FusionCallbacksIS1K_NS1O_17LinearCombinationISI_fSI_fLNS_15FloatRoundStyleE2EEESH_S1N_JEEENS4_5SM1004TMEM4LOAD26SM100_TMEM_LOAD_32dp32b64xES13_NS14_INS15_ILi2ELi4ELi3EEES18_NSW_INS5_IJS19_SF_EEENS5_IJSF_SB_EEEEEEENS4_39AutoVectorizingCopyWithAssumedAlignmentILi128EEENS4_14SM90_TMA_STOREES22_S24_S24_EEEvvEEEEvNT_6ParamsE)
        /*0008*/ 	.word	0x000000c2


	//----- nvinfo : EIATTR_FRAME_SIZE
	.align		4
.L_19:
        /*000c*/ 	.byte	0x04, 0x11
        /*000e*/ 	.short	(.L_21 - .L_20)
	.align		4
.L_20:
        /*0010*/ 	.word	index@($__internal_2_$__cuda_sm10x_tcgen05_guardrail_trap_unallocated_columns_being_dealloced)
        /*0014*/ 	.word	0x00000000


	//----- nvinfo : EIATTR_FRAME_SIZE
	.align		4
.L_21:
        /*0018*/ 	.byte	0x04, 0x11
        /*001a*/ 	.short	(.L_23 - .L_22)
	.align		4
.L_22:
        /*001c*/ 	.word	index@($__internal_1_$__cuda_sm10x_tcgen05_guardrail_trap_phase_invalid_during_alloc)
        /*0020*/ 	.word	0x00000000


	//----- nvinfo : EIATTR_FRAME_SIZE
	.align		4
.L_23:
        /*0024*/ 	.byte	0x04, 0x11
        /*0026*/ 	.short	(.L_25 - .L_24)
	.align		4
.L_24:
        /*0028*/ 	.word	index@($__internal_0_$__cuda_sm10x_tcgen05_guardrail_trap_col_being_dealloced_not_returned_by_alloc)
        /*002c*/ 	.word	0x00000000


	//----- nvinfo : EIATTR_FRAME_SIZE
	.align		4
.L_25:
        /*0030*/ 	.byte	0x04, 0x11
        /*0032*/ 	.short	(.L_27 - .L_26)
	.align		4
.L_26:
        /*0034*/ 	.word	index@(_ZN7cutlass13device_kernelINS_4gemm6kernel13GemmUniversalIN4cute5tupleIJiiiiEEENS1_10collective13CollectiveMmaINS1_35MainloopSm100TmaUmmaWarpSpecializedILi5ELi2ELi4ENS5_IJNS4_1CILi1EEESB_SB_EEEEENS5_IJNSA_ILi128EEENSA_ILi64EEENSA_ILi32EEEEEENS_12float_e4m3_tENS5_IJlSB_lEEESI_SJ_NS4_8TiledMMAINS4_8MMA_AtomIJNS4_10MMA_TraitsINS4_19SM100_MMA_F8F6F4_SSEJSI_SI_fSE_SF_NS4_17integral_constantINS4_4UMMA5MajorELSQ_0EEESR_NSO_INSP_7ScaleInELSS_0EEEST_EEEEEENS4_6LayoutISC_NS5_IJNSA_ILi0EEESX_SX_EEEEENS5_IJNS4_10UnderscoreES10_S10_EEEEENS4_13SM90_TMA_LOADENS4_14ComposedLayoutINS4_7SwizzleILi1ELi4ELi3EEENS4_18smem_ptr_flag_bitsILi8EEENSW_INS5_IJNSA_ILi8EEESG_EEENS5_IJSG_SB_EEEEEEEvNS4_8identityES13_S1D_vS1E_EENS_8epilogue10collective18CollectiveEpilogueINS1G_23Sm100TmaWarpSpecializedILi1ELi1ELi64ELb0ELb0EEEJSH_NS5_IJNSW_ISE_SB_EENSW_ISF_SB_EEEEESI_SJ_SI_SJ_NS1G_6fusion15FusionCallbacksIS1K_NS1O_17LinearCombinationISI_fSI_fLNS_15FloatRoundStyleE2EEESH_S1N_JEEENS4_5SM1004TMEM4LOAD26SM100_TMEM_LOAD_32dp32b64xES13_NS14_INS15_ILi2ELi4ELi3EEES18_NSW_INS5_IJS19_SF_EEENS5_IJSF_SB_EEEEEEENS4_39AutoVectorizingCopyWithAssumedAlignmentILi128EEENS4_14SM90_TMA_STOREES22_S24_S24_EEEvvEEEEvNT_6ParamsE)
        /*0038*/ 	.word	0x00000000


	//----- nvinfo : EIATTR_MIN_STACK_SIZE
	.align		4
.L_27:
        /*003c*/ 	.byte	0x04, 0x12
        /*003e*/ 	.short	(.L_29 - .L_28)
	.align		4
.L_28:
        /*0040*/ 	.word	index@(_ZN7cutlass13device_kernelINS_4gemm6kernel13GemmUniversalIN4cute5tupleIJiiiiEEENS1_10collective13CollectiveMmaINS1_35MainloopSm100TmaUmmaWarpSpecializedILi5ELi2ELi4ENS5_IJNS4_1CILi1EEESB_SB_EEEEENS5_IJNSA_ILi128EEENSA_ILi64EEENSA_ILi32EEEEEENS_12float_e4m3_tENS5_IJlSB_lEEESI_SJ_NS4_8TiledMMAINS4_8MMA_AtomIJNS4_10MMA_TraitsINS4_19SM100_MMA_F8F6F4_SSEJSI_SI_fSE_SF_NS4_17integral_constantINS4_4UMMA5MajorELSQ_0EEESR_NSO_INSP_7ScaleInELSS_0EEEST_EEEEEENS4_6LayoutISC_NS5_IJNSA_ILi0EEESX_SX_EEEEENS5_IJNS4_10UnderscoreES10_S10_EEEEENS4_13SM90_TMA_LOADENS4_14ComposedLayoutINS4_7SwizzleILi1ELi4ELi3EEENS4_18smem_ptr_flag_bitsILi8EEENSW_INS5_IJNSA_ILi8EEESG_EEENS5_IJSG_SB_EEEEEEEvNS4_8identityES13_S1D_vS1E_EENS_8epilogue10collective18CollectiveEpilogueINS1G_23Sm100TmaWarpSpecializedILi1ELi1ELi64ELb0ELb0EEEJSH_NS5_IJNSW_ISE_SB_EENSW_ISF_SB_EEEEESI_SJ_SI_SJ_NS1G_6fusion15FusionCallbacksIS1K_NS1O_17LinearCombinationISI_fSI_fLNS_15FloatRoundStyleE2EEESH_S1N_JEEENS4_5SM1004TMEM4LOAD26SM100_TMEM_LOAD_32dp32b64xES13_NS14_INS15_ILi2ELi4ELi3EEES18_NSW_INS5_IJS19_SF_EEENS5_IJSF_SB_EEEEEEENS4_39AutoVectorizingCopyWithAssumedAlignmentILi128EEENS4_14SM90_TMA_STOREES22_S24_S24_EEEvvEEEEvNT_6ParamsE)
        /*0044*/ 	.word	0x00000000
.L_29:


//--------------------- .nv.compat                --------------------------
	.section	.nv.compat,"",@"SHT_CUDA_COMPAT_INFO"
	.align	4
        /*0000*/ 	.byte	0x02, 0x09, 0x01, 0x00, 0x02, 0x02, 0x02, 0x00, 0x02, 0x05, 0x05, 0x00, 0x03, 0x07, 0x01, 0x01
        /*0010*/ 	.byte	0x02, 0x03, 0x01, 0x00, 0x02, 0x06, 0x01, 0x00, 0x04, 0x0b, 0x08, 0x00, 0x09, 0x00, 0x00, 0x00
        /*0020*/ 	.byte	0x00, 0x00, 0x00, 0x00


//--------------------- .nv.info._ZN7cutlass13device_kernelINS_4gemm6kernel13GemmUniversalIN4cute5tupleIJiiiiEEENS1_10collective13CollectiveMmaINS1_35MainloopSm100TmaUmmaWarpSpecializedILi5ELi2ELi4ENS5_IJNS4_1CILi1EEESB_SB_EEEEENS5_IJNSA_ILi128EEENSA_ILi64EEENSA_ILi32EEEEEENS_12float_e4m3_tENS5_IJlSB_lEEESI_SJ_NS4_8TiledMMAINS4_8MMA_AtomIJNS4_10MMA_TraitsINS4_19SM100_MMA_F8F6F4_SSEJSI_SI_fSE_SF_NS4_17integral_constantINS4_4UMMA5MajorELSQ_0EEESR_NSO_INSP_7ScaleInELSS_0EEEST_EEEEEENS4_6LayoutISC_NS5_IJNSA_ILi0EEESX_SX_EEEEENS5_IJNS4_10UnderscoreES10_S10_EEEEENS4_13SM90_TMA_LOADENS4_14ComposedLayoutINS4_7SwizzleILi1ELi4ELi3EEENS4_18smem_ptr_flag_bitsILi8EEENSW_INS5_IJNSA_ILi8EEESG_EEENS5_IJSG_SB_EEEEEEEvNS4_8identityES13_S1D_vS1E_EENS_8epilogue10collective18CollectiveEpilogueINS1G_23Sm100TmaWarpSpecializedILi1ELi1ELi64ELb0ELb0EEEJSH_NS5_IJNSW_ISE_SB_EENSW_ISF_SB_EEEEESI_SJ_SI_SJ_NS1G_6fusion15FusionCallbacksIS1K_NS1O_17LinearCombinationISI_fSI_fLNS_15FloatRoundStyleE2EEESH_S1N_JEEENS4_5SM1004TMEM4LOAD26SM100_TMEM_LOAD_32dp32b64xES13_NS14_INS15_ILi2ELi4ELi3EEES18_NSW_INS5_IJS19_SF_EEENS5_IJSF_SB_EEEEEEENS4_39AutoVectorizingCopyWithAssumedAlignmentILi128EEENS4_14SM90_TMA_STOREES22_S24_S24_EEEvvEEEEvNT_6ParamsE --------------------------
	.section	.nv.info._ZN7cutlass13device_kernelINS_4gemm6kernel13GemmUniversalIN4cute5tupleIJiiiiEEENS1_10collective13CollectiveMmaINS1_35MainloopSm100TmaUmmaWarpSpecializedILi5ELi2ELi4ENS5_IJNS4_1CILi1EEESB_SB_EEEEENS5_IJNSA_ILi128EEENSA_ILi64EEENSA_ILi32EEEEEENS_12float_e4m3_tENS5_IJlSB_lEEESI_SJ_NS4_8TiledMMAINS4_8MMA_AtomIJNS4_10MMA_TraitsINS4_19SM100_MMA_F8F6F4_SSEJSI_SI_fSE_SF_NS4_17integral_constantINS4_4UMMA5MajorELSQ_0EEESR_NSO_INSP_7ScaleInELSS_0EEEST_EEEEEENS4_6LayoutISC_NS5_IJNSA_ILi0EEESX_SX_EEEEENS5_IJNS4_10UnderscoreES10_S10_EEEEENS4_13SM90_TMA_LOADENS4_14ComposedLayoutINS4_7SwizzleILi1ELi4ELi3EEENS4_18smem_ptr_flag_bitsILi8EEENSW_INS5_IJNSA_ILi8EEESG_EEENS5_IJSG_SB_EEEEEEEvNS4_8identityES13_S1D_vS1E_EENS_8epilogue10collective18CollectiveEpilogueINS1G_23Sm100TmaWarpSpecializedILi1ELi1ELi64ELb0ELb0EEEJSH_NS5_IJNSW_ISE_SB_EENSW_ISF_SB_EEEEESI_SJ_SI_SJ_NS1G_6fusion15FusionCallbacksIS1K_NS1O_17LinearCombinationISI_fSI_fLNS_15FloatRoundStyleE2EEESH_S1N_JEEENS4_5SM1004TMEM4LOAD26SM100_TMEM_LOAD_32dp32b64xES13_NS14_INS15_ILi2ELi4ELi3EEES18_NSW_INS5_IJS19_SF_EEENS5_IJSF_SB_EEEEEEENS4_39AutoVectorizingCopyWithAssumedAlignmentILi128EEENS4_14SM90_TMA_STOREES22_S24_S24_EEEvvEEEEvNT_6ParamsE,"",@"SHT_CUDA_INFO"
	.sectionflags	@""
	.align	4


	//----- nvinfo : EIATTR_CUDA_API_VERSION
	.align		4
        /*0000*/ 	.byte	0x04, 0x37
        /*0002*/ 	.short	(.L_31 - .L_30)
.L_30:
        /*0004*/ 	.word	0x00000082


	//----- nvinfo : EIATTR_KPARAM_INFO
	.align		4
.L_31:
        /*0008*/ 	.byte	0x04, 0x17
        /*000a*/ 	.short	(.L_33 - .L_32)
.L_32:
        /*000c*/ 	.word	0x00000000
        /*0010*/ 	.short	0x0000
        /*0012*/ 	.short	0x0000
        /*0014*/ 	.byte	0x00, 0xf0, 0x01, 0x20


	//----- nvinfo : EIATTR_AT_ENTRY_FRAGMENTS
	.align		4
.L_33:
        /*0018*/ 	.byte	0x04, 0x4f
        /*001a*/ 	.short	(.L_35 - .L_34)


	//   ....[0]....
.L_34:
        /*001c*/ 	.word	0x00000006


	//----- nvinfo : EIATTR_RESERVED_SMEM_USED
	.align		4
.L_35:
        /*0020*/ 	.byte	0x01, 0x41
	.zero		2


	//----- nvinfo : EIATTR_SPARSE_MMA_MASK
	.align		4
        /*0024*/ 	.byte	0x03, 0x50
        /*0026*/ 	.short	0x0000


	//----- nvinfo : EIATTR_TCGEN05_1CTA_USED
	.align		4
        /*0028*/ 	.byte	0x01, 0x51
	.zero		2


	//----- nvinfo : EIATTR_MAXREG_COUNT
	.align		4
        /*002c*/ 	.byte	0x03, 0x1b
        /*002e*/ 	.short	0x00ff


	//----- nvinfo : EIATTR_NUM_BARRIERS
	.align		4
        /*0030*/ 	.byte	0x02, 0x4c
        /*0032*/ 	.byte	0x07
	.zero		1


	//----- nvinfo : EIATTR_EXTERNS
	.align		4
        /*0034*/ 	.byte	0x04, 0x0f
        /*0036*/ 	.short	(.L_37 - .L_36)


	//   ....[0]....
	.align		4
.L_36:
        /*0038*/ 	.word	index@(__assertfail)


	//----- nvinfo : EIATTR_MERCURY_ISA_VERSION
	.align		4
.L_37:
        /*003c*/ 	.byte	0x03, 0x5f
        /*003e*/ 	.short	0x0101


	//----- nvinfo : EIATTR_INT_WARP_WIDE_INSTR_OFFSETS
	.align		4
        /*0040*/ 	.byte	0x04, 0x31
        /*0042*/ 	.short	(.L_39 - .L_38)


	//   ....[0]....
.L_38:
        /*0044*/ 	.word	0x00001da0


	//   ....[1]....
        /*0048*/ 	.word	0x00003730


	//   ....[2]....
        /*004c*/ 	.word	0x00003750


	//   ....[3]....
        /*0050*/ 	.word	0x00003780


	//   ....[4]....
        /*0054*/ 	.word	0x00004190


	//   ....[5]....
        /*0058*/ 	.word	0x00004280


	//----- nvinfo : EIATTR_COOP_GROUP_MASK_REGIDS
	.align		4
.L_39:
        /*005c*/ 	.byte	0x04, 0x29
        /*005e*/ 	.short	(.L_41 - .L_40)


	//   ....[0]....
.L_40:
        /*0060*/ 	.word	0xffffffff


	//   ....[1]....
        /*0064*/ 	.word	0xffffffff


	//   ....[2]....
        /*0068*/ 	.word	0xffffffff


	//   ....[3]....
        /*006c*/ 	.word	0xffffffff


	//   ....[4]....
        /*0070*/ 	.word	0xffffffff


	//   ....[5]....
        /*0074*/ 	.word	0xffffffff


	//   ....[6]....
        /*0078*/ 	.word	0xffffffff


	//   ....[7]....
        /*007c*/ 	.word	0xffffffff


	//   ....[8]....
        /*0080*/ 	.word	0xffffffff


	//   ....[9]....
        /*0084*/ 	.word	0xffffffff


	//   ....[10]....
        /*0088*/ 	.word	0xffffffff


	//   ....[11]....
        /*008c*/ 	.word	0xffffffff


	//   ....[12]....
        /*0090*/ 	.word	0xffffffff


	//----- nvinfo : EIATTR_COOP_GROUP_INSTR_OFFSETS
	.align		4
.L_41:
        /*0094*/ 	.byte	0x04, 0x28
        /*0096*/ 	.short	(.L_43 - .L_42)


	//   ....[0]....
.L_42:
        /*0098*/ 	.word	0x00000090


	//   ....[1]....
        /*009c*/ 	.word	0x000004d0


	//   ....[2]....
        /*00a0*/ 	.word	0x00000660


	//   ....[3]....
        /*00a4*/ 	.word	0x000007a0


	//   ....[4]....
        /*00a8*/ 	.word	0x000008a0


	//   ....[5]....
        /*00ac*/ 	.word	0x00000a10


	//   ....[6]....
        /*00b0*/ 	.word	0x00000bb0


	//   ....[7]....
        /*00b4*/ 	.word	0x00001c80


	//   ....[8]....
        /*00b8*/ 	.word	0x00002af0


	//   ....[9]....
        /*00bc*/ 	.word	0x00002d00


	//   ....[10]....
        /*00c0*/ 	.word	0x00002d30


	//   ....[11]....
        /*00c4*/ 	.word	0x00003610


	//   ....[12]....
        /*00c8*/ 	.word	0x00003840


	//----- nvinfo : EIATTR_VRC_CTA_INIT_COUNT
	.align		4
.L_43:
        /*00cc*/ 	.byte	0x02, 0x4a
        /*00ce*/ 	.byte	0x80
	.zero		1


	//----- nvinfo : EIATTR_SYSCALL_OFFSETS
	.align		4
        /*00d0*/ 	.byte	0x04, 0x46
        /*00d2*/ 	.short	(.L_45 - .L_44)


	//   ....[0]....
.L_44:
        /*00d4*/ 	.word	0x00004c70


	//   ....[1]....
        /*00d8*/ 	.word	0x00004db0


	//   ....[2]....
        /*00dc*/ 	.word	0x00005550


	//----- nvinfo : EIATTR_MBARRIER_INSTR_OFFSETS
	.align		4
.L_45:
        /*00e0*/ 	.byte	0x04, 0x39
        /*00e2*/ 	.short	(.L_47 - .L_46)


	//   ....[0]....
.L_46:
        /*00e4*/ 	.word	0x000005b0
        /*00e8*/ 	.word	0x000000ff
        /*00ec*/ 	.word	0x00000000
        /*00f0*/ 	.short	0x0100
        /*00f2*/ 	.byte	0x05
	.zero		1


	//   ....[1]....
        /*00f4*/ 	.word	0x000005c0
        /*00f8*/ 	.word	0x000000ff
        /*00fc*/ 	.word	0x00000028
        /*0100*/ 	.short	0x0100
        /*0102*/ 	.byte	0x05
	.zero		1


	//   ....[2]....
        /*0104*/ 	.word	0x000005d0
        /*0108*/ 	.word	0x000000ff
        /*010c*/ 	.word	0x00000008
        /*0110*/ 	.short	0x0100
        /*0112*/ 	.byte	0x05
	.zero		1


	//   ....[3]....
        /*0114*/ 	.word	0x000005e0
        /*0118*/ 	.word	0x000000ff
        /*011c*/ 	.word	0x00000030
        /*0120*/ 	.short	0x0100
        /*0122*/ 	.byte	0x05
	.zero		1


	//   ....[4]....
        /*0124*/ 	.word	0x000005f0
        /*0128*/ 	.word	0x000000ff
        /*012c*/ 	.word	0x00000010
        /*0130*/ 	.short	0x0100
        /*0132*/ 	.byte	0x05
	.zero		1


	//   ....[5]....
        /*0134*/ 	.word	0x00000600
        /*0138*/ 	.word	0x000000ff
        /*013c*/ 	.word	0x00000038
        /*0140*/ 	.short	0x0100
        /*0142*/ 	.byte	0x05
	.zero		1


	//   ....[6]....
        /*0144*/ 	.word	0x00000610
        /*0148*/ 	.word	0x000000ff
        /*014c*/ 	.word	0x00000018
        /*0150*/ 	.short	0x0100
        /*0152*/ 	.byte	0x05
	.zero		1


	//   ....[7]....
        /*0154*/ 	.word	0x00000620
        /*0158*/ 	.word	0x000000ff
        /*015c*/ 	.word	0x00000040
        /*0160*/ 	.short	0x0100
        /*0162*/ 	.byte	0x05
	.zero		1


	//   ....[8]....
        /*0164*/ 	.word	0x00000630
        /*0168*/ 	.word	0x000000ff
        /*016c*/ 	.word	0x00000020
        /*0170*/ 	.short	0x0100
        /*0172*/ 	.byte	0x05
	.zero		1


	//   ....[9]....
        /*0174*/ 	.word	0x00000640
        /*0178*/ 	.word	0x000000ff
        /*017c*/ 	.word	0x00000048
        /*0180*/ 	.short	0x0100
        /*0182*/ 	.byte	0x05
	.zero		1


	//   ....[10]....
        /*0184*/ 	.word	0x00000770
        /*0188*/ 	.word	0x000000ff
        /*018c*/ 	.word	0x00000050
        /*0190*/ 	.short	0x0100
        /*0192*/ 	.byte	0x06
	.zero		1


	//   ....[11]....
        /*0194*/ 	.word	0x00000780
        /*0198*/ 	.word	0x000000ff
        /*019c*/ 	.word	0x00000058
        /*01a0*/ 	.short	0x0100
        /*01a2*/ 	.byte	0x06
	.zero		1


	//   ....[12]....
        /*01a4*/ 	.word	0x00000870
        /*01a8*/ 	.word	0x000000ff
        /*01ac*/ 	.word	0x00000060
        /*01b0*/ 	.short	0x0100
        /*01b2*/ 	.byte	0x05
	.zero		1


	//   ....[13]....
        /*01b4*/ 	.word	0x00000880
        /*01b8*/ 	.word	0x000000ff
        /*01bc*/ 	.word	0x00000068
        /*01c0*/ 	.short	0x0100
        /*01c2*/ 	.byte	0x05
	.zero		1


	//   ....[14]....
        /*01c4*/ 	.word	0x000009c0
        /*01c8*/ 	.word	0x000000ff
        /*01cc*/ 	.word	0x00000070
        /*01d0*/ 	.short	0x0100
        /*01d2*/ 	.byte	0x05
	.zero		1


	//   ....[15]....
        /*01d4*/ 	.word	0x000009d0
        /*01d8*/ 	.word	0x000000ff
        /*01dc*/ 	.word	0x00000080
        /*01e0*/ 	.short	0x0100
        /*01e2*/ 	.byte	0x05
	.zero		1


	//   ....[16]....
        /*01e4*/ 	.word	0x000009e0
        /*01e8*/ 	.word	0x000000ff
        /*01ec*/ 	.word	0x00000078
        /*01f0*/ 	.short	0x0100
        /*01f2*/ 	.byte	0x05
	.zero		1


	//   ....[17]....
        /*01f4*/ 	.word	0x000009f0
        /*01f8*/ 	.word	0x000000ff
        /*01fc*/ 	.word	0x00000088
        /*0200*/ 	.short	0x0100
        /*0202*/ 	.byte	0x05
	.zero		1


	//   ....[18]....
        /*0204*/ 	.word	0x00000b20
        /*0208*/ 	.word	0x000000ff
        /*020c*/ 	.word	0x00000090
        /*0210*/ 	.short	0x0100
        /*0212*/ 	.byte	0x06
	.zero		1


	//   ....[19]....
        /*0214*/ 	.word	0x00000b30
        /*0218*/ 	.word	0x000000ff
        /*021c*/ 	.word	0x000000b0
        /*0220*/ 	.short	0x0100
        /*0222*/ 	.byte	0x06
	.zero		1


	//   ....[20]....
        /*0224*/ 	.word	0x00000b40
        /*0228*/ 	.word	0x000000ff
        /*022c*/ 	.word	0x00000098
        /*0230*/ 	.short	0x0100
        /*0232*/ 	.byte	0x06
	.zero		1


	//   ....[21]....
        /*0234*/ 	.word	0x00000b50
        /*0238*/ 	.word	0x000000ff
        /*023c*/ 	.word	0x000000b8
        /*0240*/ 	.short	0x0100
        /*0242*/ 	.byte	0x06
	.zero		1


	//   ....[22]....
        /*0244*/ 	.word	0x00000b60
        /*0248*/ 	.word	0x000000ff
        /*024c*/ 	.word	0x000000a0
        /*0250*/ 	.short	0x0100
        /*0252*/ 	.byte	0x06
	.zero		1


	//   ....[23]....
        /*0254*/ 	.word	0x00000b70
        /*0258*/ 	.word	0x000000ff
        /*025c*/ 	.word	0x000000c0
        /*0260*/ 	.short	0x0100
        /*0262*/ 	.byte	0x06
	.zero		1


	//   ....[24]....
        /*0264*/ 	.word	0x00000b80
        /*0268*/ 	.word	0x000000ff
        /*026c*/ 	.word	0x000000a8
        /*0270*/ 	.short	0x0100
        /*0272*/ 	.byte	0x06
	.zero		1


	//   ....[25]....
        /*0274*/ 	.word	0x00000b90
        /*0278*/ 	.word	0x000000ff
        /*027c*/ 	.word	0x000000c8
        /*0280*/ 	.short	0x0100
        /*0282*/ 	.byte	0x06
	.zero		1


	//   ....[26]....
        /*0284*/ 	.word	0x00000c80
        /*0288*/ 	.word	0x000000ff
        /*028c*/ 	.word	0x000000d0
        /*0290*/ 	.short	0x0100
        /*0292*/ 	.byte	0x05
	.zero		1


	//   ....[27]....
        /*0294*/ 	.word	0x00000c90
        /*0298*/ 	.word	0x000000ff
        /*029c*/ 	.word	0x000000e0
        /*02a0*/ 	.short	0x0100
        /*02a2*/ 	.byte	0x05
	.zero		1


	//   ....[28]....
        /*02a4*/ 	.word	0x00000ca0
        /*02a8*/ 	.word	0x000000ff
        /*02ac*/ 	.word	0x000000d8
        /*02b0*/ 	.short	0x0100
        /*02b2*/ 	.byte	0x05
	.zero		1


	//   ....[29]....
        /*02b4*/ 	.word	0x00000cb0
        /*02b8*/ 	.word	0x000000ff
        /*02bc*/ 	.word	0x000000e8
        /*02c0*/ 	.short	0x0100
        /*02c2*/ 	.byte	0x05
	.zero		1


	//   ....[30]....
        /*02c4*/ 	.word	0x00001580
        /*02c8*/ 	.word	0x00000003
        /*02cc*/ 	.word	0x000000e0
        /*02d0*/ 	.short	0x010a
        /*02d2*/ 	.byte	0xff
	.zero		1


	//   ....[31]....
        /*02d4*/ 	.word	0x000015b0
        /*02d8*/ 	.word	0x00000003
        /*02dc*/ 	.word	0x000000d0
        /*02e0*/ 	.short	0x0101
        /*02e2*/ 	.byte	0xff
	.zero		1


	//   ....[32]....
        /*02e4*/ 	.word	0x00001680
        /*02e8*/ 	.word	0x000000ff
        /*02ec*/ 	.word	0x00000028
        /*02f0*/ 	.short	0x010a
        /*02f2*/ 	.byte	0x08
	.zero		1


	//   ....[33]....
        /*02f4*/ 	.word	0x00001720
        /*02f8*/ 	.word	0x000000ff
        /*02fc*/ 	.word	0x00000028
        /*0300*/ 	.short	0x010a
        /*0302*/ 	.byte	0x21
	.zero		1


	//   ....[34]....
        /*0304*/ 	.word	0x00001870
        /*0308*/ 	.word	0x000000ff
        /*030c*/ 	.word	0x00000028
        /*0310*/ 	.short	0x010a
        /*0312*/ 	.byte	0x08
	.zero		1


	//   ....[35]....
        /*0314*/ 	.word	0x00001980
        /*0318*/ 	.word	0x000000ff
        /*031c*/ 	.word	0x00000068
        /*0320*/ 	.short	0x0101
        /*0322*/ 	.byte	0x04
	.zero		1


	//   ....[36]....
        /*0324*/ 	.word	0x000019a0
        /*0328*/ 	.word	0x000000ff
        /*032c*/ 	.word	0x00000028
        /*0330*/ 	.short	0x010a
        /*0332*/ 	.byte	0x08
	.zero		1


	//   ....[37]....
        /*0334*/ 	.word	0x00001a20
        /*0338*/ 	.word	0x000000ff
        /*033c*/ 	.word	0x00000028
        /*0340*/ 	.short	0x010a
        /*0342*/ 	.byte	0x11
	.zero		1


	//   ....[38]....
        /*0344*/ 	.word	0x00001b70
        /*0348*/ 	.word	0x000000ff
        /*034c*/ 	.word	0x00000028
        /*0350*/ 	.short	0x010a
        /*0352*/ 	.byte	0x08
	.zero		1


	//   ....[39]....
        /*0354*/ 	.word	0x00001cb0
        /*0358*/ 	.word	0x00000002
        /*035c*/ 	.word	0x00000070
        /*0360*/ 	.short	0x010a
        /*0362*/ 	.byte	0xff
	.zero		1


	//   ....[40]....
        /*0364*/ 	.word	0x00001d70
        /*0368*/ 	.word	0x00000002
        /*036c*/ 	.word	0x00000000
        /*0370*/ 	.short	0x0101
        /*0372*/ 	.byte	0xff
	.zero		1


	//   ....[41]....
        /*0374*/ 	.word	0x000022d0
        /*0378*/ 	.word	0x000000ff
        /*037c*/ 	.word	0x00000000
        /*0380*/ 	.short	0x010a
        /*0382*/ 	.byte	0x05
	.zero		1


	//   ....[42]....
        /*0384*/ 	.word	0x00002360
        /*0388*/ 	.word	0x000000ff
        /*038c*/ 	.word	0x00000000
        /*0390*/ 	.short	0x010a
        /*0392*/ 	.byte	0x05
	.zero		1


	//   ....[43]....
        /*0394*/ 	.word	0x000023f0
        /*0398*/ 	.word	0x000000ff
        /*039c*/ 	.word	0x00000000
        /*03a0*/ 	.short	0x010a
        /*03a2*/ 	.byte	0x05
	.zero		1


	//   ....[44]....
        /*03a4*/ 	.word	0x00002480
        /*03a8*/ 	.word	0x000000ff
        /*03ac*/ 	.word	0x00000000
        /*03b0*/ 	.short	0x010a
        /*03b2*/ 	.byte	0x05
	.zero		1


	//   ....[45]....
        /*03b4*/ 	.word	0x00002520
        /*03b8*/ 	.word	0x00000000
        /*03bc*/ 	.word	0x00000000
        /*03c0*/ 	.short	0x010a
        /*03c2*/ 	.byte	0xff
	.zero		1


	//   ....[46]....
        /*03c4*/ 	.word	0x00002640
        /*03c8*/ 	.word	0x00000000
        /*03cc*/ 	.word	0x000000d0
        /*03d0*/ 	.short	0x010a
        /*03d2*/ 	.byte	0xff
	.zero		1


	//   ....[47]....
        /*03d4*/ 	.word	0x000026a0
        /*03d8*/ 	.word	0x00000004
        /*03dc*/ 	.word	0x00000000
        /*03e0*/ 	.short	0x0101
        /*03e2*/ 	.byte	0xff
	.zero		1


	//   ....[48]....
        /*03e4*/ 	.word	0x000026c0
        /*03e8*/ 	.word	0x000000ff
        /*03ec*/ 	.word	0x00000080
        /*03f0*/ 	.short	0x010a
        /*03f2*/ 	.byte	0x05
	.zero		1


	//   ....[49]....
        /*03f4*/ 	.word	0x000027e0
        /*03f8*/ 	.word	0x00000000
        /*03fc*/ 	.word	0x00000070
        /*0400*/ 	.short	0x010a
        /*0402*/ 	.byte	0xff
	.zero		1


	//   ....[50]....
        /*0404*/ 	.word	0x000028f0
        /*0408*/ 	.word	0x00000000
        /*040c*/ 	.word	0x00000000
        /*0410*/ 	.short	0x0101
        /*0412*/ 	.byte	0xff
	.zero		1


	//   ....[51]....
        /*0414*/ 	.word	0x00002980
        /*0418*/ 	.word	0x000000ff
        /*041c*/ 	.word	0x00000080
        /*0420*/ 	.short	0x0106
        /*0422*/ 	.byte	0x05
	.zero		1


	//   ....[52]....
        /*0424*/ 	.word	0x000029a0
        /*0428*/ 	.word	0x000000ff
        /*042c*/ 	.word	0x00000080
        /*0430*/ 	.short	0x010a
        /*0432*/ 	.byte	0x05
	.zero		1


	//   ....[53]....
        /*0434*/ 	.word	0x00002a30
        /*0438*/ 	.word	0x000000ff
        /*043c*/ 	.word	0x00000080
        /*0440*/ 	.short	0x0106
        /*0442*/ 	.byte	0x04
	.zero		1


	//   ....[54]....
        /*0444*/ 	.word	0x00002a70
        /*0448*/ 	.word	0x00000000
        /*044c*/ 	.word	0x00000080
        /*0450*/ 	.short	0x010a
        /*0452*/ 	.byte	0xff
	.zero		1


	//   ....[55]....
        /*0454*/ 	.word	0x00002f50
        /*0458*/ 	.word	0x00000000
        /*045c*/ 	.word	0x00000070
        /*0460*/ 	.short	0x010a
        /*0462*/ 	.byte	0xff
	.zero		1


	//   ....[56]....
        /*0464*/ 	.word	0x00003050
        /*0468*/ 	.word	0x00000003
        /*046c*/ 	.word	0x00000000
        /*0470*/ 	.short	0x0101
        /*0472*/ 	.byte	0xff
	.zero		1


	//   ....[57]....
        /*0474*/ 	.word	0x00003060
        /*0478*/ 	.word	0x000000ff
        /*047c*/ 	.word	0x00000000
        /*0480*/ 	.short	0x010a
        /*0482*/ 	.byte	0x04
	.zero		1


	//   ....[58]....
        /*0484*/ 	.word	0x00003080
        /*0488*/ 	.word	0x000000ff
        /*048c*/ 	.word	0x000000b0
        /*0490*/ 	.short	0x010a
        /*0492*/ 	.byte	0x09
	.zero		1


	//   ....[59]....
        /*0494*/ 	.word	0x00003160
        /*0498*/ 	.word	0x000000ff
        /*049c*/ 	.word	0x00000000
        /*04a0*/ 	.short	0x010a
        /*04a2*/ 	.byte	0x07
	.zero		1


	//   ....[60]....
        /*04a4*/ 	.word	0x00003290
        /*04a8*/ 	.word	0x000000ff
        /*04ac*/ 	.word	0x00000000
        /*04b0*/ 	.short	0x010a
        /*04b2*/ 	.byte	0x04
	.zero		1


	//   ....[61]....
        /*04b4*/ 	.word	0x00003440
        /*04b8*/ 	.word	0x000000ff
        /*04bc*/ 	.word	0x00000000
        /*04c0*/ 	.short	0x010a
        /*04c2*/ 	.byte	0x05
	.zero		1


	//   ....[62]....
        /*04c4*/ 	.word	0x000034d0
        /*04c8*/ 	.word	0x000000ff
        /*04cc*/ 	.word	0x00000000
        /*04d0*/ 	.short	0x010a
        /*04d2*/ 	.byte	0x05
	.zero		1


	//   ....[63]....
        /*04d4*/ 	.word	0x00003560
        /*04d8*/ 	.word	0x000000ff
        /*04dc*/ 	.word	0x00000000
        /*04e0*/ 	.short	0x010a
        /*04e2*/ 	.byte	0x05
	.zero		1


	//   ....[64]....
        /*04e4*/ 	.word	0x000035f0
        /*04e8*/ 	.word	0x000000ff
        /*04ec*/ 	.word	0x00000000
        /*04f0*/ 	.short	0x010a
        /*04f2*/ 	.byte	0x07
	.zero		1


	//   ....[65]....
        /*04f4*/ 	.word	0x00003a30
        /*04f8*/ 	.word	0x00000000
        /*04fc*/ 	.word	0x00000070
        /*0500*/ 	.short	0x010a
        /*0502*/ 	.byte	0xff
	.zero		1


	//   ....[66]....
        /*0504*/ 	.word	0x00003b20
        /*0508*/ 	.word	0x00000000
        /*050c*/ 	.word	0x00000000
        /*0510*/ 	.short	0x0101
        /*0512*/ 	.byte	0xff
	.zero		1


	//   ....[67]....
        /*0514*/ 	.word	0x00003e40
        /*0518*/ 	.word	0x000000ff
        /*051c*/ 	.word	0x00000068
        /*0520*/ 	.short	0x010a
        /*0522*/ 	.byte	0x06
	.zero		1


	//   ....[68]....
        /*0524*/ 	.word	0x00003fc0
        /*0528*/ 	.word	0x000000ff
        /*052c*/ 	.word	0x00000058
        /*0530*/ 	.short	0x010a
        /*0532*/ 	.byte	0x06
	.zero		1


	//   ....[69]....
        /*0534*/ 	.word	0x000042f0
        /*0538*/ 	.word	0x000000ff
        /*053c*/ 	.word	0x00000050
        /*0540*/ 	.short	0x010b
        /*0542*/ 	.byte	0x06
	.zero		1


	//   ....[70]....
        /*0544*/ 	.word	0x00004310
        /*0548*/ 	.word	0x000000ff
        /*054c*/ 	.word	0x00000000
        /*0550*/ 	.short	0x0101
        /*0552*/ 	.byte	0x25
	.zero		1


	//   ....[71]....
        /*0554*/ 	.word	0x00004350
        /*0558*/ 	.word	0x00000000
        /*055c*/ 	.word	0x00000058
        /*0560*/ 	.short	0x010a
        /*0562*/ 	.byte	0xff
	.zero		1


	//   ....[72]....
        /*0564*/ 	.word	0x00004680
        /*0568*/ 	.word	0x00000000
        /*056c*/ 	.word	0x00000070
        /*0570*/ 	.short	0x010a
        /*0572*/ 	.byte	0xff
	.zero		1


	//   ....[73]....
        /*0574*/ 	.word	0x00004790
        /*0578*/ 	.word	0x00000000
        /*057c*/ 	.word	0x00000000
        /*0580*/ 	.short	0x0101
        /*0582*/ 	.byte	0xff
	.zero		1


	//   ....[74]....
        /*0584*/ 	.word	0x00005130
        /*0588*/ 	.word	0x000000ff
        /*058c*/ 	.word	0x00000050
        /*0590*/ 	.short	0x010a
        /*0592*/ 	.byte	0x2b
	.zero		1


	//   ....[75]....
        /*0594*/ 	.word	0x00005140
        /*0598*/ 	.word	0x0000009c
        /*059c*/ 	.word	0x00000090
        /*05a0*/ 	.short	0x010a
        /*05a2*/ 	.byte	0xff
	.zero		1


	//   ....[76]....
        /*05a4*/ 	.word	0x000052d0
        /*05a8*/ 	.word	0x000000ff
        /*05ac*/ 	.word	0x00000050
        /*05b0*/ 	.short	0x010a
        /*05b2*/ 	.byte	0x2b
	.zero		1


	//   ....[77]....
        /*05b4*/ 	.word	0x000053d0
        /*05b8*/ 	.word	0x000000ff
        /*05bc*/ 	.word	0x00000000
        /*05c0*/ 	.short	0x0101
        /*05c2*/ 	.byte	0x04
	.zero		1


	//   ....[78]....
        /*05c4*/ 	.word	0x00005430
        /*05c8*/ 	.word	0x0000009c
        /*05cc*/ 	.word	0x00000090
        /*05d0*/ 	.short	0x010a
        /*05d2*/ 	.byte	0xff
	.zero		1


	//   ....[79]....
        /*05d4*/ 	.word	0x000057f0
        /*05d8*/ 	.word	0x000000ff
        /*05dc*/ 	.word	0x00000000
        /*05e0*/ 	.short	0x0101
        /*05e2*/ 	.byte	0x05
	.zero		1


	//   ....[80]....
        /*05e4*/ 	.word	0x000068a0
        /*05e8*/ 	.word	0x00000003
        /*05ec*/ 	.word	0x000000e0
        /*05f0*/ 	.short	0x010a
        /*05f2*/ 	.byte	0xff
	.zero		1


	//   ....[81]....
        /*05f4*/ 	.word	0x00006900
        /*05f8*/ 	.word	0x00000002
        /*05fc*/ 	.word	0x00000028
        /*0600*/ 	.short	0x010a
        /*0602*/ 	.byte	0xff
	.zero		1


	//   ....[82]....
        /*0604*/ 	.word	0x00006960
        /*0608*/ 	.word	0x00000002
        /*060c*/ 	.word	0x00000028
        /*0610*/ 	.short	0x010a
        /*0612*/ 	.byte	0xff
	.zero		1


	//   ....[83]....
        /*0614*/ 	.word	0x000069b0
        /*0618*/ 	.word	0x00000002
        /*061c*/ 	.word	0x00000070
        /*0620*/ 	.short	0x010a
        /*0622*/ 	.byte	0xff
	.zero		1


	//   ....[84]....
        /*0624*/ 	.word	0x00006a10
        /*0628*/ 	.word	0x00000000
        /*062c*/ 	.word	0x00000000
        /*0630*/ 	.short	0x010a
        /*0632*/ 	.byte	0xff
	.zero		1


	//   ....[85]....
        /*0634*/ 	.word	0x00006a70
        /*0638*/ 	.word	0x00000000
        /*063c*/ 	.word	0x00000000
        /*0640*/ 	.short	0x010a
        /*0642*/ 	.byte	0xff
	.zero		1


	//   ....[86]....
        /*0644*/ 	.word	0x00006ad0
        /*0648*/ 	.word	0x00000000
        /*064c*/ 	.word	0x00000000
        /*0650*/ 	.short	0x010a
        /*0652*/ 	.byte	0xff
	.zero		1


	//   ....[87]....
        /*0654*/ 	.word	0x00006b30
        /*0658*/ 	.word	0x00000000
        /*065c*/ 	.word	0x00000000
        /*0660*/ 	.short	0x010a
        /*0662*/ 	.byte	0xff
	.zero		1


	//   ....[88]....
        /*0664*/ 	.word	0x00006b80
        /*0668*/ 	.word	0x00000000
        /*066c*/ 	.word	0x000000d0
        /*0670*/ 	.short	0x010a
        /*0672*/ 	.byte	0xff
	.zero		1


	//   ....[89]....
        /*0674*/ 	.word	0x00006be0
        /*0678*/ 	.word	0x00000000
        /*067c*/ 	.word	0x00000080
        /*0680*/ 	.short	0x010a
        /*0682*/ 	.byte	0xff
	.zero		1


	//   ....[90]....
        /*0684*/ 	.word	0x00006c30
        /*0688*/ 	.word	0x00000000
        /*068c*/ 	.word	0x00000070
        /*0690*/ 	.short	0x010a
        /*0692*/ 	.byte	0xff
	.zero		1


	//   ....[91]....
        /*0694*/ 	.word	0x00006c90
        /*0698*/ 	.word	0x00000000
        /*069c*/ 	.word	0x00000080
        /*06a0*/ 	.short	0x010a
        /*06a2*/ 	.byte	0xff
	.zero		1


	//   ....[92]....
        /*06a4*/ 	.word	0x00006ce0
        /*06a8*/ 	.word	0x00000000
        /*06ac*/ 	.word	0x00000070
        /*06b0*/ 	.short	0x010a
        /*06b2*/ 	.byte	0xff
	.zero		1


	//   ....[93]....
        /*06b4*/ 	.word	0x00006d40
        /*06b8*/ 	.word	0x00000003
        /*06bc*/ 	.word	0x000000b0
        /*06c0*/ 	.short	0x010a
        /*06c2*/ 	.byte	0xff
	.zero		1


	//   ....[94]....
        /*06c4*/ 	.word	0x00006da0
        /*06c8*/ 	.word	0x00000000
        /*06cc*/ 	.word	0x00000000
        /*06d0*/ 	.short	0x010a
        /*06d2*/ 	.byte	0xff
	.zero		1


	//   ....[95]....
        /*06d4*/ 	.word	0x00006e00
        /*06d8*/ 	.word	0x00000000
        /*06dc*/ 	.word	0x00000000
        /*06e0*/ 	.short	0x010a
        /*06e2*/ 	.byte	0xff
	.zero		1


	//   ....[96]....
        /*06e4*/ 	.word	0x00006e60
        /*06e8*/ 	.word	0x00000000
        /*06ec*/ 	.word	0x00000000
        /*06f0*/ 	.short	0x010a
        /*06f2*/ 	.byte	0xff
	.zero		1


	//   ....[97]....
        /*06f4*/ 	.word	0x00006ec0
        /*06f8*/ 	.word	0x00000000
        /*06fc*/ 	.word	0x00000000
        /*0700*/ 	.short	0x010a
        /*0702*/ 	.byte	0xff
	.zero		1


	//   ....[98]....
        /*0704*/ 	.word	0x00006f20
        /*0708*/ 	.word	0x00000000
        /*070c*/ 	.word	0x00000000
        /*0710*/ 	.short	0x010a
        /*0712*/ 	.byte	0xff
	.zero		1


	//   ....[99]....
        /*0714*/ 	.word	0x00006f70
        /*0718*/ 	.word	0x00000000
        /*071c*/ 	.word	0x00000070
        /*0720*/ 	.short	0x010a
        /*0722*/ 	.byte	0xff
	.zero		1


	//   ....[100]....
        /*0724*/ 	.word	0x00006fd0
        /*0728*/ 	.word	0x00000000
        /*072c*/ 	.word	0x00000068
        /*0730*/ 	.short	0x010a
        /*0732*/ 	.byte	0xff
	.zero		1


	//   ....[101]....
        /*0734*/ 	.word	0x00007030
        /*0738*/ 	.word	0x00000003
        /*073c*/ 	.word	0x00000058
        /*0740*/ 	.short	0x010a
        /*0742*/ 	.byte	0xff
	.zero		1


	//   ....[102]....
        /*0744*/ 	.word	0x00007080
        /*0748*/ 	.word	0x00000000
        /*074c*/ 	.word	0x00000070
        /*0750*/ 	.short	0x010a
        /*0752*/ 	.byte	0xff
	.zero		1


	//   ....[103]....
        /*0754*/ 	.word	0x000070e0
        /*0758*/ 	.word	0x00000000
        /*075c*/ 	.word	0x00000050
        /*0760*/ 	.short	0x010a
        /*0762*/ 	.byte	0xff
	.zero		1


	//   ....[104]....
        /*0764*/ 	.word	0x00007130
        /*0768*/ 	.word	0x0000009c
        /*076c*/ 	.word	0x00000090
        /*0770*/ 	.short	0x010a
        /*0772*/ 	.byte	0xff
	.zero		1


	//----- nvinfo : EIATTR_NUM_MBARRIERS
	.align		4
.L_47:
        /*0774*/ 	.byte	0x03, 0x38
        /*0776*/ 	.short	0x001e


	//----- nvinfo : EIATTR_EXIT_INSTR_OFFSETS
	.align		4
        /*0778*/ 	.byte	0x04, 0x1c
        /*077a*/ 	.short	(.L_49 - .L_48)


	//   ....[0]....
.L_48:
        /*077c*/ 	.word	0x00002550


	//   ....[1]....
        /*0780*/ 	.word	0x00002a40


	//   ....[2]....
        /*0784*/ 	.word	0x00002aa0


	//   ....[3]....
        /*0788*/ 	.word	0x00003850


	//   ....[4]....
        /*078c*/ 	.word	0x00004380


	//   ....[5]....
        /*0790*/ 	.word	0x000043c0


	//   ....[6]....
        /*0794*/ 	.word	0x00006890


	//----- nvinfo : EIATTR_MAX_THREADS
	.align		4
.L_49:
        /*0798*/ 	.byte	0x04, 0x05
        /*079a*/ 	.short	(.L_51 - .L_50)
.L_50:
        /*079c*/ 	.word	0x00000100
        /*07a0*/ 	.word	0x00000001
        /*07a4*/ 	.word	0x00000001


	//----- nvinfo : EIATTR_CRS_STACK_SIZE
	.align		4
.L_51:
        /*07a8*/ 	.byte	0x04, 0x1e
        /*07aa*/ 	.short	(.L_53 - .L_52)
.L_52:
        /*07ac*/ 	.word	0x00000000


	//----- nvinfo : EIATTR_CBANK_PARAM_SIZE
	.align		4
.L_53:
        /*07b0*/ 	.byte	0x03, 0x19
        /*07b2*/ 	.short	0x0800


	//----- nvinfo : EIATTR_PARAM_CBANK
	.align		4
        /*07b4*/ 	.byte	0x04, 0x0a
        /*07b6*/ 	.short	(.L_55 - .L_54)
	.align		4
.L_54:
        /*07b8*/ 	.word	index@(.nv.constant0._ZN7cutlass13device_kernelINS_4gemm6kernel13GemmUniversalIN4cute5tupleIJiiiiEEENS1_10collective13CollectiveMmaINS1_35MainloopSm100TmaUmmaWarpSpecializedILi5ELi2ELi4ENS5_IJNS4_1CILi1EEESB_SB_EEEEENS5_IJNSA_ILi128EEENSA_ILi64EEENSA_ILi32EEEEEENS_12float_e4m3_tENS5_IJlSB_lEEESI_SJ_NS4_8TiledMMAINS4_8MMA_AtomIJNS4_10MMA_TraitsINS4_19SM100_MMA_F8F6F4_SSEJSI_SI_fSE_SF_NS4_17integral_constantINS4_4UMMA5MajorELSQ_0EEESR_NSO_INSP_7ScaleInELSS_0EEEST_EEEEEENS4_6LayoutISC_NS5_IJNSA_ILi0EEESX_SX_EEEEENS5_IJNS4_10UnderscoreES10_S10_EEEEENS4_13SM90_TMA_LOADENS4_14ComposedLayoutINS4_7SwizzleILi1ELi4ELi3EEENS4_18smem_ptr_flag_bitsILi8EEENSW_INS5_IJNSA_ILi8EEESG_EEENS5_IJSG_SB_EEEEEEEvNS4_8identityES13_S1D_vS1E_EENS_8epilogue10collective18CollectiveEpilogueINS1G_23Sm100TmaWarpSpecializedILi1ELi1ELi64ELb0ELb0EEEJSH_NS5_IJNSW_ISE_SB_EENSW_ISF_SB_EEEEESI_SJ_SI_SJ_NS1G_6fusion15FusionCallbacksIS1K_NS1O_17LinearCombinationISI_fSI_fLNS_15FloatRoundStyleE2EEESH_S1N_JEEENS4_5SM1004TMEM4LOAD26SM100_TMEM_LOAD_32dp32b64xES13_NS14_INS15_ILi2ELi4ELi3EEES18_NSW_INS5_IJS19_SF_EEENS5_IJSF_SB_EEEEEEENS4_39AutoVectorizingCopyWithAssumedAlignmentILi128EEENS4_14SM90_TMA_STOREES22_S24_S24_EEEvvEEEEvNT_6ParamsE)
        /*07bc*/ 	.short	0x0380
        /*07be*/ 	.short	0x0800


	//----- nvinfo : EIATTR_SW_WAR
	.align		4
.L_55:
        /*07c0*/ 	.byte	0x04, 0x36
        /*07c2*/ 	.short	(.L_57 - .L_56)
.L_56:
        /*07c4*/ 	.word	0x00000008
.L_57:


//--------------------- .nv.callgraph             --------------------------
	.section	.nv.callgraph,"",@"SHT_CUDA_CALLGRAPH"
	.align	4
	.sectionentsize	8
	.align		4
        /*0000*/ 	.word	0x00000000
	.align		4
        /*0004*/ 	.word	0xffffffff
	.align		4
        /*0008*/ 	.word	index@(_ZN7cutlass13device_kernelINS_4gemm6kernel13GemmUniversalIN4cute5tupleIJiiiiEEENS1_10collective13CollectiveMmaINS1_35MainloopSm100TmaUmmaWarpSpecializedILi5ELi2ELi4ENS5_IJNS4_1CILi1EEESB_SB_EEEEENS5_IJNSA_ILi128EEENSA_ILi64EEENSA_ILi32EEEEEENS_12float_e4m3_tENS5_IJlSB_lEEESI_SJ_NS4_8TiledMMAINS4_8MMA_AtomIJNS4_10MMA_TraitsINS4_19SM100_MMA_F8F6F4_SSEJSI_SI_fSE_SF_NS4_17integral_constantINS4_4UMMA5MajorELSQ_0EEESR_NSO_INSP_7ScaleInELSS_0EEEST_EEEEEENS4_6LayoutISC_NS5_IJNSA_ILi0EEESX_SX_EEEEENS5_IJNS4_10UnderscoreES10_S10_EEEEENS4_13SM90_TMA_LOADENS4_14ComposedLayoutINS4_7SwizzleILi1ELi4ELi3EEENS4_18smem_ptr_flag_bitsILi8EEENSW_INS5_IJNSA_ILi8EEESG_EEENS5_IJSG_SB_EEEEEEEvNS4_8identityES13_S1D_vS1E_EENS_8epilogue10collective18CollectiveEpilogueINS1G_23Sm100TmaWarpSpecializedILi1ELi1ELi64ELb0ELb0EEEJSH_NS5_IJNSW_ISE_SB_EENSW_ISF_SB_EEEEESI_SJ_SI_SJ_NS1G_6fusion15FusionCallbacksIS1K_NS1O_17LinearCombinationISI_fSI_fLNS_15FloatRoundStyleE2EEESH_S1N_JEEENS4_5SM1004TMEM4LOAD26SM100_TMEM_LOAD_32dp32b64xES13_NS14_INS15_ILi2ELi4ELi3EEES18_NSW_INS5_IJS19_SF_EEENS5_IJSF_SB_EEEEEEENS4_39AutoVectorizingCopyWithAssumedAlignmentILi128EEENS4_14SM90_TMA_STOREES22_S24_S24_EEEvvEEEEvNT_6ParamsE)
	.align		4
        /*000c*/ 	.word	index@(__assertfail)
	.align		4
        /*0010*/ 	.word	0x00000000
	.align		4
        /*0014*/ 	.word	0xfffffffe
	.align		4
        /*0018*/ 	.word	0x00000000
	.align		4
        /*001c*/ 	.word	0xfffffffd
	.align		4
        /*0020*/ 	.word	0x00000000
	.align		4
        /*0024*/ 	.word	0xfffffffc


//--------------------- .nv.constant4             --------------------------
	.section	.nv.constant4,"a",@progbits
	.align	8
	.align		8
.nv.constant4:
        /*0000*/ 	.dword	__assertfail
	.align		8
        /*0008*/ 	.dword	__unnamed_1
	.align		8
        /*0010*/ 	.dword	__unnamed_2
	.align		8
        /*0018*/ 	.dword	_ZN39_INTERNAL_608f2c39_4_k_cu_d3a1906d_79294cuda3std3__45__cpo5beginE
	.align		8
        /*0020*/ 	.dword	_ZN39_INTERNAL_608f2c39_4_k_cu_d3a1906d_79294cuda3std3__45__cpo3endE
	.align		8
        /*0028*/ 	.dword	_ZN39_INTERNAL_608f2c39_4_k_cu_d3a1906d_79294cuda3std3__45__cpo6cbeginE
	.align		8
        /*0030*/ 	.dword	_ZN39_INTERNAL_608f2c39_4_k_cu_d3a1906d_79294cuda3std3__45__cpo4cendE
	.align		8
        /*0038*/ 	.dword	_ZN39_INTERNAL_608f2c39_4_k_cu_d3a1906d_79294cuda3std3__441_GLOBAL__N__608f2c39_4_k_cu_d3a1906d_79296ignoreE
	.align		8
        /*0040*/ 	.dword	_ZN39_INTERNAL_608f2c39_4_k_cu_d3a1906d_79294cuda3std3__419piecewise_constructE
	.align		8
        /*0048*/ 	.dword	_ZN39_INTERNAL_608f2c39_4_k_cu_d3a1906d_79294cuda3std3__48in_placeE
	.align		8
        /*0050*/ 	.dword	_ZN39_INTERNAL_608f2c39_4_k_cu_d3a1906d_79294cuda3std6ranges3__45__cpo4swapE
	.align		8
        /*0058*/ 	.dword	_ZN39_INTERNAL_608f2c39_4_k_cu_d3a1906d_79294cuda3std6ranges3__45__cpo9iter_moveE
	.align		8
        /*0060*/ 	.dword	_ZN39_INTERNAL_608f2c39_4_k_cu_d3a1906d_79294cute7productE
	.align		8
        /*0068*/ 	.dword	_ZN39_INTERNAL_608f2c39_4_k_cu_d3a1906d_79294cute1_E
	.align		8
        /*0070*/ 	.dword	$str$25
	.align		8
        /*0078*/ 	.dword	$str$26
	.align		8
        /*0080*/ 	.dword	$str$27
	.align		8
        /*0088*/ 	.dword	$str$28


//--------------------- .text._ZN7cutlass13device_kernelINS_4gemm6kernel13GemmUniversalIN4cute5tupleIJiiiiEEENS1_10collective13CollectiveMmaINS1_35MainloopSm100TmaUmmaWarpSpecializedILi5ELi2ELi4ENS5_IJNS4_1CILi1EEESB_SB_EEEEENS5_IJNSA_ILi128EEENSA_ILi64EEENSA_ILi32EEEEEENS_12float_e4m3_tENS5_IJlSB_lEEESI_SJ_NS4_8TiledMMAINS4_8MMA_AtomIJNS4_10MMA_TraitsINS4_19SM100_MMA_F8F6F4_SSEJSI_SI_fSE_SF_NS4_17integral_constantINS4_4UMMA5MajorELSQ_0EEESR_NSO_INSP_7ScaleInELSS_0EEEST_EEEEEENS4_6LayoutISC_NS5_IJNSA_ILi0EEESX_SX_EEEEENS5_IJNS4_10UnderscoreES10_S10_EEEEENS4_13SM90_TMA_LOADENS4_14ComposedLayoutINS4_7SwizzleILi1ELi4ELi3EEENS4_18smem_ptr_flag_bitsILi8EEENSW_INS5_IJNSA_ILi8EEESG_EEENS5_IJSG_SB_EEEEEEEvNS4_8identityES13_S1D_vS1E_EENS_8epilogue10collective18CollectiveEpilogueINS1G_23Sm100TmaWarpSpecializedILi1ELi1ELi64ELb0ELb0EEEJSH_NS5_IJNSW_ISE_SB_EENSW_ISF_SB_EEEEESI_SJ_SI_SJ_NS1G_6fusion15FusionCallbacksIS1K_NS1O_17LinearCombinationISI_fSI_fLNS_15FloatRoundStyleE2EEESH_S1N_JEEENS4_5SM1004TMEM4LOAD26SM100_TMEM_LOAD_32dp32b64xES13_NS14_INS15_ILi2ELi4ELi3EEES18_NSW_INS5_IJS19_SF_EEENS5_IJSF_SB_EEEEEEENS4_39AutoVectorizingCopyWithAssumedAlignmentILi128EEENS4_14SM90_TMA_STOREES22_S24_S24_EEEvvEEEEvNT_6ParamsE --------------------------
	.section	.text._ZN7cutlass13device_kernelINS_4gemm6kernel13GemmUniversalIN4cute5tupleIJiiiiEEENS1_10collective13CollectiveMmaINS1_35MainloopSm100TmaUmmaWarpSpecializedILi5ELi2ELi4ENS5_IJNS4_1CILi1EEESB_SB_EEEEENS5_IJNSA_ILi128EEENSA_ILi64EEENSA_ILi32EEEEEENS_12float_e4m3_tENS5_IJlSB_lEEESI_SJ_NS4_8TiledMMAINS4_8MMA_AtomIJNS4_10MMA_TraitsINS4_19SM100_MMA_F8F6F4_SSEJSI_SI_fSE_SF_NS4_17integral_constantINS4_4UMMA5MajorELSQ_0EEESR_NSO_INSP_7ScaleInELSS_0EEEST_EEEEEENS4_6LayoutISC_NS5_IJNSA_ILi0EEESX_SX_EEEEENS5_IJNS4_10UnderscoreES10_S10_EEEEENS4_13SM90_TMA_LOADENS4_14ComposedLayoutINS4_7SwizzleILi1ELi4ELi3EEENS4_18smem_ptr_flag_bitsILi8EEENSW_INS5_IJNSA_ILi8EEESG_EEENS5_IJSG_SB_EEEEEEEvNS4_8identityES13_S1D_vS1E_EENS_8epilogue10collective18CollectiveEpilogueINS1G_23Sm100TmaWarpSpecializedILi1ELi1ELi64ELb0ELb0EEEJSH_NS5_IJNSW_ISE_SB_EENSW_ISF_SB_EEEEESI_SJ_SI_SJ_NS1G_6fusion15FusionCallbacksIS1K_NS1O_17LinearCombinationISI_fSI_fLNS_15FloatRoundStyleE2EEESH_S1N_JEEENS4_5SM1004TMEM4LOAD26SM100_TMEM_LOAD_32dp32b64xES13_NS14_INS15_ILi2ELi4ELi3EEES18_NSW_INS5_IJS19_SF_EEENS5_IJSF_SB_EEEEEEENS4_39AutoVectorizingCopyWithAssumedAlignmentILi128EEENS4_14SM90_TMA_STOREES22_S24_S24_EEEvvEEEEvNT_6ParamsE,"ax",@progbits
	.align	128
.text._ZN7cutlass13device_kernelINS_4gemm6kernel13GemmUniversalIN4cute5tupleIJiiiiEEENS1_10collective13CollectiveMmaINS1_35MainloopSm100TmaUmmaWarpSpecializedILi5ELi2ELi4ENS5_IJNS4_1CILi1EEESB_SB_EEEEENS5_IJNSA_ILi128EEENSA_ILi64EEENSA_ILi32EEEEEENS_12float_e4m3_tENS5_IJlSB_lEEESI_SJ_NS4_8TiledMMAINS4_8MMA_AtomIJNS4_10MMA_TraitsINS4_19SM100_MMA_F8F6F4_SSEJSI_SI_fSE_SF_NS4_17integral_constantINS4_4UMMA5MajorELSQ_0EEESR_NSO_INSP_7ScaleInELSS_0EEEST_EEEEEENS4_6LayoutISC_NS5_IJNSA_ILi0EEESX_SX_EEEEENS5_IJNS4_10UnderscoreES10_S10_EEEEENS4_13SM90_TMA_LOADENS4_14ComposedLayoutINS4_7SwizzleILi1ELi4ELi3EEENS4_18smem_ptr_flag_bitsILi8EEENSW_INS5_IJNSA_ILi8EEESG_EEENS5_IJSG_SB_EEEEEEEvNS4_8identityES13_S1D_vS1E_EENS_8epilogue10collective18CollectiveEpilogueINS1G_23Sm100TmaWarpSpecializedILi1ELi1ELi64ELb0ELb0EEEJSH_NS5_IJNSW_ISE_SB_EENSW_ISF_SB_EEEEESI_SJ_SI_SJ_NS1G_6fusion15FusionCallbacksIS1K_NS1O_17LinearCombinationISI_fSI_fLNS_15FloatRoundStyleE2EEESH_S1N_JEEENS4_5SM1004TMEM4LOAD26SM100_TMEM_LOAD_32dp32b64xES13_NS14_INS15_ILi2ELi4ELi3EEES18_NSW_INS5_IJS19_SF_EEENS5_IJSF_SB_EEEEEEENS4_39AutoVectorizingCopyWithAssumedAlignmentILi128EEENS4_14SM90_TMA_STOREES22_S24_S24_EEEvvEEEEvNT_6ParamsE:
        .type           _ZN7cutlass13device_kernelINS_4gemm6kernel13GemmUniversalIN4cute5tupleIJiiiiEEENS1_10collective13CollectiveMmaINS1_35MainloopSm100TmaUmmaWarpSpecializedILi5ELi2ELi4ENS5_IJNS4_1CILi1EEESB_SB_EEEEENS5_IJNSA_ILi128EEENSA_ILi64EEENSA_ILi32EEEEEENS_12float_e4m3_tENS5_IJlSB_lEEESI_SJ_NS4_8TiledMMAINS4_8MMA_AtomIJNS4_10MMA_TraitsINS4_19SM100_MMA_F8F6F4_SSEJSI_SI_fSE_SF_NS4_17integral_constantINS4_4UMMA5MajorELSQ_0EEESR_NSO_INSP_7ScaleInELSS_0EEEST_EEEEEENS4_6LayoutISC_NS5_IJNSA_ILi0EEESX_SX_EEEEENS5_IJNS4_10UnderscoreES10_S10_EEEEENS4_13SM90_TMA_LOADENS4_14ComposedLayoutINS4_7SwizzleILi1ELi4ELi3EEENS4_18smem_ptr_flag_bitsILi8EEENSW_INS5_IJNSA_ILi8EEESG_EEENS5_IJSG_SB_EEEEEEEvNS4_8identityES13_S1D_vS1E_EENS_8epilogue10collective18CollectiveEpilogueINS1G_23Sm100TmaWarpSpecializedILi1ELi1ELi64ELb0ELb0EEEJSH_NS5_IJNSW_ISE_SB_EENSW_ISF_SB_EEEEESI_SJ_SI_SJ_NS1G_6fusion15FusionCallbacksIS1K_NS1O_17LinearCombinationISI_fSI_fLNS_15FloatRoundStyleE2EEESH_S1N_JEEENS4_5SM1004TMEM4LOAD26SM100_TMEM_LOAD_32dp32b64xES13_NS14_INS15_ILi2ELi4ELi3EEES18_NSW_INS5_IJS19_SF_EEENS5_IJSF_SB_EEEEEEENS4_39AutoVectorizingCopyWithAssumedAlignmentILi128EEENS4_14SM90_TMA_STOREES22_S24_S24_EEEvvEEEEvNT_6ParamsE,@function
        .size           _ZN7cutlass13device_kernelINS_4gemm6kernel13GemmUniversalIN4cute5tupleIJiiiiEEENS1_10collective13CollectiveMmaINS1_35MainloopSm100TmaUmmaWarpSpecializedILi5ELi2ELi4ENS5_IJNS4_1CILi1EEESB_SB_EEEEENS5_IJNSA_ILi128EEENSA_ILi64EEENSA_ILi32EEEEEENS_12float_e4m3_tENS5_IJlSB_lEEESI_SJ_NS4_8TiledMMAINS4_8MMA_AtomIJNS4_10MMA_TraitsINS4_19SM100_MMA_F8F6F4_SSEJSI_SI_fSE_SF_NS4_17integral_constantINS4_4UMMA5MajorELSQ_0EEESR_NSO_INSP_7ScaleInELSS_0EEEST_EEEEEENS4_6LayoutISC_NS5_IJNSA_ILi0EEESX_SX_EEEEENS5_IJNS4_10UnderscoreES10_S10_EEEEENS4_13SM90_TMA_LOADENS4_14ComposedLayoutINS4_7SwizzleILi1ELi4ELi3EEENS4_18smem_ptr_flag_bitsILi8EEENSW_INS5_IJNSA_ILi8EEESG_EEENS5_IJSG_SB_EEEEEEEvNS4_8identityES13_S1D_vS1E_EENS_8epilogue10collective18CollectiveEpilogueINS1G_23Sm100TmaWarpSpecializedILi1ELi1ELi64ELb0ELb0EEEJSH_NS5_IJNSW_ISE_SB_EENSW_ISF_SB_EEEEESI_SJ_SI_SJ_NS1G_6fusion15FusionCallbacksIS1K_NS1O_17LinearCombinationISI_fSI_fLNS_15FloatRoundStyleE2EEESH_S1N_JEEENS4_5SM1004TMEM4LOAD26SM100_TMEM_LOAD_32dp32b64xES13_NS14_INS15_ILi2ELi4ELi3EEES18_NSW_INS5_IJS19_SF_EEENS5_IJSF_SB_EEEEEEENS4_39AutoVectorizingCopyWithAssumedAlignmentILi128EEENS4_14SM90_TMA_STOREES22_S24_S24_EEEvvEEEEvNT_6ParamsE,(.L_x_131 - _ZN7cutlass13device_kernelINS_4gemm6kernel13GemmUniversalIN4cute5tupleIJiiiiEEENS1_10collective13CollectiveMmaINS1_35MainloopSm100TmaUmmaWarpSpecializedILi5ELi2ELi4ENS5_IJNS4_1CILi1EEESB_SB_EEEEENS5_IJNSA_ILi128EEENSA_ILi64EEENSA_ILi32EEEEEENS_12float_e4m3_tENS5_IJlSB_lEEESI_SJ_NS4_8TiledMMAINS4_8MMA_AtomIJNS4_10MMA_TraitsINS4_19SM100_MMA_F8F6F4_SSEJSI_SI_fSE_SF_NS4_17integral_constantINS4_4UMMA5MajorELSQ_0EEESR_NSO_INSP_7ScaleInELSS_0EEEST_EEEEEENS4_6LayoutISC_NS5_IJNSA_ILi0EEESX_SX_EEEEENS5_IJNS4_10UnderscoreES10_S10_EEEEENS4_13SM90_TMA_LOADENS4_14ComposedLayoutINS4_7SwizzleILi1ELi4ELi3EEENS4_18smem_ptr_flag_bitsILi8EEENSW_INS5_IJNSA_ILi8EEESG_EEENS5_IJSG_SB_EEEEEEEvNS4_8identityES13_S1D_vS1E_EENS_8epilogue10collective18CollectiveEpilogueINS1G_23Sm100TmaWarpSpecializedILi1ELi1ELi64ELb0ELb0EEEJSH_NS5_IJNSW_ISE_SB_EENSW_ISF_SB_EEEEESI_SJ_SI_SJ_NS1G_6fusion15FusionCallbacksIS1K_NS1O_17LinearCombinationISI_fSI_fLNS_15FloatRoundStyleE2EEESH_S1N_JEEENS4_5SM1004TMEM4LOAD26SM100_TMEM_LOAD_32dp32b64xES13_NS14_INS15_ILi2ELi4ELi3EEES18_NSW_INS5_IJS19_SF_EEENS5_IJSF_SB_EEEEEEENS4_39AutoVectorizingCopyWithAssumedAlignmentILi128EEENS4_14SM90_TMA_STOREES22_S24_S24_EEEvvEEEEvNT_6ParamsE)
        .other          _ZN7cutlass13device_kernelINS_4gemm6kernel13GemmUniversalIN4cute5tupleIJiiiiEEENS1_10collective13CollectiveMmaINS1_35MainloopSm100TmaUmmaWarpSpecializedILi5ELi2ELi4ENS5_IJNS4_1CILi1EEESB_SB_EEEEENS5_IJNSA_ILi128EEENSA_ILi64EEENSA_ILi32EEEEEENS_12float_e4m3_tENS5_IJlSB_lEEESI_SJ_NS4_8TiledMMAINS4_8MMA_AtomIJNS4_10MMA_TraitsINS4_19SM100_MMA_F8F6F4_SSEJSI_SI_fSE_SF_NS4_17integral_constantINS4_4UMMA5MajorELSQ_0EEESR_NSO_INSP_7ScaleInELSS_0EEEST_EEEEEENS4_6LayoutISC_NS5_IJNSA_ILi0EEESX_SX_EEEEENS5_IJNS4_10UnderscoreES10_S10_EEEEENS4_13SM90_TMA_LOADENS4_14ComposedLayoutINS4_7SwizzleILi1ELi4ELi3EEENS4_18smem_ptr_flag_bitsILi8EEENSW_INS5_IJNSA_ILi8EEESG_EEENS5_IJSG_SB_EEEEEEEvNS4_8identityES13_S1D_vS1E_EENS_8epilogue10collective18CollectiveEpilogueINS1G_23Sm100TmaWarpSpecializedILi1ELi1ELi64ELb0ELb0EEEJSH_NS5_IJNSW_ISE_SB_EENSW_ISF_SB_EEEEESI_SJ_SI_SJ_NS1G_6fusion15FusionCallbacksIS1K_NS1O_17LinearCombinationISI_fSI_fLNS_15FloatRoundStyleE2EEESH_S1N_JEEENS4_5SM1004TMEM4LOAD26SM100_TMEM_LOAD_32dp32b64xES13_NS14_INS15_ILi2ELi4ELi3EEES18_NSW_INS5_IJS19_SF_EEENS5_IJSF_SB_EEEEEEENS4_39AutoVectorizingCopyWithAssumedAlignmentILi128EEENS4_14SM90_TMA_STOREES22_S24_S24_EEEvvEEEEvNT_6ParamsE,@"STO_CUDA_ENTRY STV_DEFAULT"
_ZN7cutlass13device_kernelINS_4gemm6kernel13GemmUniversalIN4cute5tupleIJiiiiEEENS1_10collective13CollectiveMmaINS1_35MainloopSm100TmaUmmaWarpSpecializedILi5ELi2ELi4ENS5_IJNS4_1CILi1EEESB_SB_EEEEENS5_IJNSA_ILi128EEENSA_ILi64EEENSA_ILi32EEEEEENS_12float_e4m3_tENS5_IJlSB_lEEESI_SJ_NS4_8TiledMMAINS4_8MMA_AtomIJNS4_10MMA_TraitsINS4_19SM100_MMA_F8F6F4_SSEJSI_SI_fSE_SF_NS4_17integral_constantINS4_4UMMA5MajorELSQ_0EEESR_NSO_INSP_7ScaleInELSS_0EEEST_EEEEEENS4_6LayoutISC_NS5_IJNSA_ILi0EEESX_SX_EEEEENS5_IJNS4_10UnderscoreES10_S10_EEEEENS4_13SM90_TMA_LOADENS4_14ComposedLayoutINS4_7SwizzleILi1ELi4ELi3EEENS4_18smem_ptr_flag_bitsILi8EEENSW_INS5_IJNSA_ILi8EEESG_EEENS5_IJSG_SB_EEEEEEEvNS4_8identityES13_S1D_vS1E_EENS_8epilogue10collective18CollectiveEpilogueINS1G_23Sm100TmaWarpSpecializedILi1ELi1ELi64ELb0ELb0EEEJSH_NS5_IJNSW_ISE_SB_EENSW_ISF_SB_EEEEESI_SJ_SI_SJ_NS1G_6fusion15FusionCallbacksIS1K_NS1O_17LinearCombinationISI_fSI_fLNS_15FloatRoundStyleE2EEESH_S1N_JEEENS4_5SM1004TMEM4LOAD26SM100_TMEM_LOAD_32dp32b64xES13_NS14_INS15_ILi2ELi4ELi3EEES18_NSW_INS5_IJS19_SF_EEENS5_IJSF_SB_EEEEEEENS4_39AutoVectorizingCopyWithAssumedAlignmentILi128EEENS4_14SM90_TMA_STOREES22_S24_S24_EEEvvEEEEvNT_6ParamsE:
[----:B------:R-:W1:Y:S01]  /*0000*/  LDC R1, c[0x0][0x37c] ;  /* 0x0000df00ff017b82 */ /* 0x000e620000000800 */
[----:B------:R-:W2:Y:S01]  /*0010*/  S2R R166, SR_TID.X ;  /* 0x0000000000a67919 */ /* 0x000ea20000002100 */
[----:B------:R-:W3:Y:S01]  /*0020*/  LDCU.64 UR4, c[0x0][0x890] ;  /* 0x00011200ff0477ac */ /* 0x000ee20008000a00 */
[----:B------:R-:W-:Y:S02]  /*0030*/  PRMT R164, RZ, 0x7610, R164 ;  /* 0x00007610ffa47816 */ /* 0x000fe400000000a4 */
[----:B------:R-:W-:Y:S01]  /*0040*/  ELECT P5, URZ, PT ;  /* 0x0000000000ff782f */ /* 0x000fe200038a0000 */
[----:B------:R-:W4:Y:S01]  /*0050*/  LDCU.64 UR40, c[0x0][0x358] ;  /* 0x00006b00ff2877ac */ /* 0x000f220008000a00 */
[----:B---3--:R-:W-:-:S04]  /*0060*/  UISETP.NE.U32.AND UP0, UPT, UR4, URZ, UPT ;  /* 0x000000ff0400728c */ /* 0x008fc8000bf05070 */
[----:B------:R-:W-:Y:S01]  /*0070*/  UISETP.NE.AND.EX UP0, UPT, UR5, URZ, UPT, UP0 ;  /* 0x000000ff0500728c */ /* 0x000fe2000bf05300 */
[----:B--2---:R-:W-:-:S05]  /*0080*/  SHF.R.U32.HI R169, RZ, 0x5, R166 ;  /* 0x00000005ffa97819 */ /* 0x004fca00000116a6 */
[----:B------:R-:W2:Y:S02]  /*0090*/  SHFL.IDX PT, R0, R169, RZ, 0x1f ;  /* 0x00001fffa9007589 */ /* 0x000ea400000e0000 */
[----:B--2---:R-:W-:Y:S01]  /*00a0*/  R2UR UR8, R0 ;  /* 0x00000000000872ca */ /* 0x004fe200000e0000 */
[----:B-1--4-:R-:W-:-:S14]  /*00b0*/  BRA.U UP0, `(.L_x_0) ;  /* 0x00000001002c7547 */ /* 0x012fdc000b800000 */
[----:B------:R-:W1:Y:S02]  /*00c0*/  LDCU.64 UR6, c[0x0][0x888] ;  /* 0x00011100ff0677ac */ /* 0x000e640008000a00 */
[----:B-1----:R-:W-:-:S04]  /*00d0*/  UISETP.NE.U32.AND UP0, UPT, UR6, URZ, UPT ;  /* 0x000000ff0600728c */ /* 0x002fc8000bf05070 */
[----:B------:R-:W-:-:S09]  /*00e0*/  UISETP.NE.AND.EX UP0, UPT, UR7, URZ, UPT, UP0 ;  /* 0x000000ff0700728c */ /* 0x000fd2000bf05300 */
[----:B------:R-:W-:Y:S05]  /*00f0*/  BRA.U !UP0, `(.L_x_1) ;  /* 0x0000000108107547 */ /* 0x000fea000b800000 */
[----:B------:R-:W1:Y:S02]  /*0100*/  LDC.64 R2, c[0x0][0x888] ;  /* 0x00022200ff027b82 */ /* 0x000e640000000a00 */
[----:B-1----:R1:W5:Y:S01]  /*0110*/  LDG.E R81, desc[UR40][R2.64] ;  /* 0x0000002802517981 */ /* 0x002362000c1e1900 */
[----:B------:R-:W-:Y:S01]  /*0120*/  HFMA2 R164, -RZ, RZ, 0, 5.9604644775390625e-08 ;  /* 0x00000001ffa47431 */ /* 0x000fe200000001ff */
[----:B------:R-:W-:Y:S05]  /*0130*/  BRA `(.L_x_0) ;  /* 0x00000000000c7947 */ /* 0x000fea0003800000 */
.L_x_1:
[----:B------:R-:W1:Y:S01]  /*0140*/  LDCU UR6, c[0x0][0x880] ;  /* 0x00011000ff0677ac */ /* 0x000e620008000800 */
[----:B------:R-:W-:Y:S01]  /*0150*/  HFMA2 R164, -RZ, RZ, 0, 5.9604644775390625e-08 ;  /* 0x00000001ffa47431 */ /* 0x000fe200000001ff */
[----:B-1----:R-:W-:-:S07]  /*0160*/  MOV R81, UR6 ;  /* 0x0000000600517c02 */ /* 0x002fce0008000f00 */
.L_x_0:
[----:B------:R-:W2:Y:S02]  /*0170*/  LDCU.64 UR6, c[0x0][0x8b0] ;  /* 0x00011600ff0677ac */ /* 0x000ea40008000a00 */
[----:B--2---:R-:W-:-:S04]  /*0180*/  UISETP.NE.U32.AND UP0, UPT, UR6, URZ, UPT ;  /* 0x000000ff0600728c */ /* 0x004fc8000bf05070 */
[----:B------:R-:W-:-:S09]  /*0190*/  UISETP.NE.AND.EX UP0, UPT, UR7, URZ, UPT, UP0 ;  /* 0x000000ff0700728c */ /* 0x000fd2000bf05300 */
[----:B------:R-:W-:Y:S05]  /*01a0*/  BRA.U UP0, `(.L_x_2) ;  /* 0x0000000100247547 */ /* 0x000fea000b800000 */
[----:B------:R-:W2:Y:S02]  /*01b0*/  LDCU.64 UR6, c[0x0][0x8a8] ;  /* 0x00011500ff0677ac */ /* 0x000ea40008000a00 */
[----:B--2---:R-:W-:-:S04]  /*01c0*/  UISETP.NE.U32.AND UP0, UPT, UR6, URZ, UPT ;  /* 0x000000ff0600728c */ /* 0x004fc8000bf05070 */
[----:B------:R-:W-:-:S09]  /*01d0*/  UISETP.NE.AND.EX UP0, UPT, UR7, URZ, UPT, UP0 ;  /* 0x000000ff0700728c */ /* 0x000fd2000bf05300 */
[----:B------:R-:W-:Y:S05]  /*01e0*/  BRA.U !UP0, `(.L_x_3) ;  /* 0x00000001080c7547 */ /* 0x000fea000b800000 */
[----:B------:R-:W2:Y:S02]  /*01f0*/  LDC.64 R78, c[0x0][0x8a8] ;  /* 0x00022a00ff4e7b82 */ /* 0x000ea40000000a00 */
[----:B--2---:R2:W5:Y:S01]  /*0200*/  LDG.E R78, desc[UR40][R78.64] ;  /* 0x000000284e4e7981 */ /* 0x004562000c1e1900 */
[----:B------:R-:W-:Y:S05]  /*0210*/  BRA `(.L_x_2) ;  /* 0x0000000000087947 */ /* 0x000fea0003800000 */
.L_x_3:
[----:B------:R-:W2:Y:S02]  /*0220*/  LDCU UR6, c[0x0][0x8a0] ;  /* 0x00011400ff0677ac */ /* 0x000ea40008000800 */
[----:B--2---:R-:W-:Y:S02]  /*0230*/  MOV R78, UR6 ;  /* 0x00000006004e7c02 */ /* 0x004fe40008000f00 */
.L_x_2:
[----:B------:R-:W-:Y:S01]  /*0240*/  IMAD.U32 R0, RZ, RZ, UR8 ;  /* 0x00000008ff007e24 */ /* 0x000fe2000f8e00ff */
[----:B------:R-:W-:Y:S04]  /*0250*/  BSSY.RECONVERGENT B0, `(.L_x_4) ;  /* 0x000000c000007945 */ /* 0x000fe80003800200 */
[C---:B------:R-:W-:Y:S02]  /*0260*/  ISETP.NE.OR P1, PT, R0.reuse, 0x1, !P5 ;  /* 0x000000010000780c */ /* 0x040fe40006f25670 */
[----:B------:R-:W-:-:S11]  /*0270*/  ISETP.NE.OR P0, PT, R0, 0x3, !P5 ;  /* 0x000000030000780c */ /* 0x000fd60006f05670 */
[----:B------:R-:W-:Y:S05]  /*0280*/  @P1 BRA `(.L_x_5) ;  /* 0x0000000000201947 */ /* 0x000fea0003800000 */
[----:B------:R-:W3:Y:S02]  /*0290*/  LDCU.64 UR6, c[0x0][0x348] ;  /* 0x00006900ff0677ac */ /* 0x000ee40008000a00 */
[----:B---3--:R-:W-:Y:S02]  /*02a0*/  UIADD3 UR10, UP1, UPT, UR6, 0x80, URZ ;  /* 0x00000080060a7890 */ /* 0x008fe4000ff3e0ff */
[----:B------:R-:W-:Y:S02]  /*02b0*/  UIADD3 UR6, UP0, UPT, UR6, 0x180, URZ ;  /* 0x0000018006067890 */ /* 0x000fe4000ff1e0ff */
[----:B------:R-:W-:Y:S02]  /*02c0*/  UIADD3.X UR11, UPT, UPT, URZ, UR7, URZ, UP1, !UPT ;  /* 0x00000007ff0b7290 */ /* 0x000fe40008ffe4ff */
[----:B------:R-:W-:-:S07]  /*02d0*/  UIADD3.X UR7, UPT, UPT, URZ, UR7, URZ, UP0, !UPT ;  /* 0x00000007ff077290 */ /* 0x000fce00087fe4ff */
[----:B------:R3:W-:Y:S02]  /*02e0*/  UTMACCTL.PF [UR10] ;  /* 0x000000000a0079b9 */ /* 0x0007e40008040000 */
[----:B------:R3:W-:Y:S02]  /*02f0*/  UTMACCTL.PF [UR6] ;  /* 0x00000000060079b9 */ /* 0x0007e40008040000 */
[----:B---3--:R-:W-:Y:S01]  /*0300*/  NOP ;  /* 0x0000000000007918 */ /* 0x008fe20000000000 */
.L_x_5:
[----:B------:R-:W-:Y:S05]  /*0310*/  BSYNC.RECONVERGENT B0 ;  /* 0x0000000000007941 */ /* 0x000fea0003800200 */
.L_x_4:
[----:B------:R-:W-:Y:S04]  /*0320*/  BSSY.RECONVERGENT B0, `(.L_x_6) ;  /* 0x000000a000007945 */ /* 0x000fe80003800200 */
        /* <DEDUP_REMOVED lines=9> */
.L_x_7:
[----:B------:R-:W-:Y:S05]  /*03c0*/  BSYNC.RECONVERGENT B0 ;  /* 0x0000000000007941 */ /* 0x000fea0003800200 */
.L_x_6:
[----:B------:R-:W3:Y:S01]  /*03d0*/  LDCU.64 UR6, c[0x0][0x888] ;  /* 0x00011100ff0677ac */ /* 0x000ee20008000a00 */
[----:B------:R-:W-:Y:S02]  /*03e0*/  UISETP.EQ.U32.AND UP1, UPT, UR4, URZ, UPT ;  /* 0x000000ff0400728c */ /* 0x000fe4000bf22070 */
[----:B------:R-:W-:Y:S02]  /*03f0*/  UPLOP3.LUT UP2, UPT, UPT, UPT, UPT, 0x80, 0x8 ;  /* 0x000000000008789c */ /* 0x000fe40003f4f070 */
[----:B---3--:R-:W-:-:S04]  /*0400*/  UISETP.NE.U32.AND UP0, UPT, UR6, URZ, UPT ;  /* 0x000000ff0600728c */ /* 0x008fc8000bf05070 */
[----:B------:R-:W-:-:S04]  /*0410*/  UISETP.NE.AND.EX UP0, UPT, UR7, URZ, UPT, UP0 ;  /* 0x000000ff0700728c */ /* 0x000fc8000bf05300 */
[----:B------:R-:W-:-:S04]  /*0420*/  UISETP.EQ.OR.EX UP3, UPT, UR5, URZ, !UP0, UP1 ;  /* 0x000000ff0500728c */ /* 0x000fc8000c762710 */
[----:B------:R-:W-:-:S05]  /*0430*/  UP2UR UR44, UPR, URZ, 0x8 ;  /* 0x00000008ff2c7883 */ /* 0x000fca0008000000 */
[----:B------:R-:W-:Y:S07]  /*0440*/  BRA.U !UP3, `(.L_x_8) ;  /* 0x000000010b207547 */ /* 0x000fee000b800000 */
[----:B------:R-:W-:Y:S01]  /*0450*/  UISETP.NE.U32.AND UP2, UPT, UR4, URZ, UPT ;  /* 0x000000ff0400728c */ /* 0x000fe2000bf45070 */
[----:B-----5:R-:W-:Y:S01]  /*0460*/  FSETP.NEU.AND P0, PT, R81, RZ, PT ;  /* 0x000000ff5100720b */ /* 0x020fe20003f0d000 */
[----:B------:R-:W-:Y:S02]  /*0470*/  USEL UR4, URZ, 0xffffffff, UP0 ;  /* 0xffffffffff047887 */ /* 0x000fe40008000000 */
[----:B------:R-:W-:-:S10]  /*0480*/  UISETP.NE.AND.EX UP2, UPT, UR5, URZ, UPT, UP2 ;  /* 0x000000ff0500728c */ /* 0x000fd4000bf45320 */
[----:B------:R-:W-:Y:S01]  /*0490*/  VOTEU.ANY UP1, P0 ;  /* 0x0000000000ff7886 */ /* 0x000fe20000020100 */
[----:B------:R-:W-:-:S04]  /*04a0*/  @!UP2 USEL UR4, URZ, 0xffffffff, UP1 ;  /* 0xffffffffff04a887 */ /* 0x000fc80008800000 */
[----:B------:R-:W-:-:S04]  /*04b0*/  ULOP3.LUT UR4, UR4, 0x1, URZ, 0xc0, !UPT ;  /* 0x0000000104047892 */ /* 0x000fc8000f8ec0ff */
[----:B------:R-:W-:-:S11]  /*04c0*/  UISETP.NE.U32.AND UP2, UPT, UR4, 0x1, UPT ;  /* 0x000000010400788c */ /* 0x000fd6000bf45070 */
.L_x_8:
[----:B-1----:R-:W1:Y:S01]  /*04d0*/  SHFL.IDX PT, R2, R169, RZ, 0x1f ;  /* 0x00001fffa9027589 */ /* 0x002e6200000e0000 */
[----:B------:R-:W-:-:S04]  /*04e0*/  UISETP.NE.AND UP1, UPT, UR8, 0x2, UPT ;  /* 0x000000020800788c */ /* 0x000fc8000bf25270 */
[----:B------:R-:W-:Y:S01]  /*04f0*/  USEL UR13, URZ, 0x1, UP1 ;  /* 0x00000001ff0d7887 */ /* 0x000fe20008800000 */
[----:B-1----:R-:W-:-:S13]  /*0500*/  ISETP.NE.AND P0, PT, R2, RZ, PT ;  /* 0x000000ff0200720c */ /* 0x002fda0003f05270 */
[----:B------:R-:W-:Y:S05]  /*0510*/  @P0 BRA `(.L_x_9) ;  /* 0x0000000000500947 */ /* 0x000fea0003800000 */
[----:B------:R-:W1:Y:S01]  /*0520*/  S2UR UR5, SR_CgaCtaId ;  /* 0x00000000000579c3 */ /* 0x000e620000008800 */
[----:B------:R-:W-:Y:S01]  /*0530*/  UMOV UR6, 0x400 ;  /* 0x0000040000067882 */ /* 0x000fe20000000000 */
[----:B------:R-:W-:Y:S01]  /*0540*/  UMOV UR4, 0x1 ;  /* 0x0000000100047882 */ /* 0x000fe20000000000 */
[----:B------:R-:W-:Y:S01]  /*0550*/  ELECT P0, URZ, PT ;  /* 0x0000000000ff782f */ /* 0x000fe20003800000 */
[----:B-1----:R-:W-:Y:S02]  /*0560*/  ULEA UR5, UR5, UR6, 0x18 ;  /* 0x0000000605057291 */ /* 0x002fe4000f8ec0ff */
[----:B------:R-:W-:-:S04]  /*0570*/  UIADD3 UR6, UPT, UPT, -UR4, 0x100000, URZ ;  /* 0x0010000004067890 */ /* 0x000fc8000fffe1ff */
[----:B------:R-:W-:Y:S02]  /*0580*/  USHF.L.U32 UR7, UR6, 0xb, URZ ;  /* 0x0000000b06077899 */ /* 0x000fe400080006ff */
[----:B------:R-:W-:Y:S01]  /*0590*/  USHF.L.U32 UR6, UR6, 0x1, URZ ;  /* 0x0000000106067899 */ /* 0x000fe200080006ff */
[----:B------:R-:W1:Y:S11]  /*05a0*/  FENCE.VIEW.ASYNC.S ;  /* 0x00000000000073c6 */ /* 0x000e760000000000 */
[----:B-1----:R1:W3:Y:S01]  /*05b0*/  SYNCS.EXCH.64 URZ, [UR5], UR6 ;  /* 0x0000000605ff75b2 */ /* 0x0022e20008000100 */
[----:B------:R1:W4:Y:S01]  /*05c0*/  SYNCS.EXCH.64 URZ, [UR5+0x28], UR6 ;  /* 0x0000280605ff75b2 */ /* 0x0003220008000100 */
[----:B------:R1:W1:Y:S01]  /*05d0*/  SYNCS.EXCH.64 URZ, [UR5+0x8], UR6 ;  /* 0x0000080605ff75b2 */ /* 0x0002620008000100 */
[----:B------:R1:W1:Y:S01]  /*05e0*/  SYNCS.EXCH.64 URZ, [UR5+0x30], UR6 ;  /* 0x0000300605ff75b2 */ /* 0x0002620008000100 */
[----:B------:R1:W1:Y:S01]  /*05f0*/  SYNCS.EXCH.64 URZ, [UR5+0x10], UR6 ;  /* 0x0000100605ff75b2 */ /* 0x0002620008000100 */
[----:B------:R1:W1:Y:S01]  /*0600*/  SYNCS.EXCH.64 URZ, [UR5+0x38], UR6 ;  /* 0x0000380605ff75b2 */ /* 0x0002620008000100 */
[----:B------:R1:W1:Y:S01]  /*0610*/  SYNCS.EXCH.64 URZ, [UR5+0x18], UR6 ;  /* 0x0000180605ff75b2 */ /* 0x0002620008000100 */
[----:B------:R1:W1:Y:S01]  /*0620*/  SYNCS.EXCH.64 URZ, [UR5+0x40], UR6 ;  /* 0x0000400605ff75b2 */ /* 0x0002620008000100 */
[----:B------:R1:W1:Y:S01]  /*0630*/  SYNCS.EXCH.64 URZ, [UR5+0x20], UR6 ;  /* 0x0000200605ff75b2 */ /* 0x0002620008000100 */
[----:B------:R1:W1:Y:S01]  /*0640*/  SYNCS.EXCH.64 URZ, [UR5+0x48], UR6 ;  /* 0x0000480605ff75b2 */ /* 0x0002620008000100 */
[----:B------:R-:W-:Y:S01]  /*0650*/  NOP ;  /* 0x0000000000007918 */ /* 0x000fe20000000000 */
.L_x_9:
[----:B------:R-:W2:Y:S01]  /*0660*/  SHFL.IDX PT, R2, R169, RZ, 0x1f ;  /* 0x00001fffa9027589 */ /* 0x000ea200000e0000 */
[----:B------:R-:W-:Y:S01]  /*0670*/  NOP ;  /* 0x0000000000007918 */ /* 0x000fe20000000000 */
[----:B--2---:R-:W-:-:S13]  /*0680*/  ISETP.NE.AND P0, PT, R2, 0x1, PT ;  /* 0x000000010200780c */ /* 0x004fda0003f05270 */
[----:B------:R-:W-:Y:S05]  /*0690*/  @P0 BRA `(.L_x_10) ;  /* 0x0000000000400947 */ /* 0x000fea0003800000 */
[----:B-1----:R-:W1:Y:S01]  /*06a0*/  S2UR UR6, SR_CgaCtaId ;  /* 0x00000000000679c3 */ /* 0x002e620000008800 */
[----:B------:R-:W-:Y:S01]  /*06b0*/  UMOV UR7, 0x400 ;  /* 0x0000040000077882 */ /* 0x000fe20000000000 */
[----:B------:R-:W-:Y:S01]  /*06c0*/  UMOV UR5, 0x20 ;  /* 0x0000002000057882 */ /* 0x000fe20000000000 */
[----:B------:R-:W-:Y:S01]  /*06d0*/  UMOV UR4, 0x80 ;  /* 0x0000008000047882 */ /* 0x000fe20000000000 */
[----:B------:R-:W-:-:S04]  /*06e0*/  UIADD3 UR10, UPT, UPT, -UR5, 0x100000, URZ ;  /* 0x00100000050a7890 */ /* 0x000fc8000fffe1ff */
[----:B------:R-:W-:Y:S02]  /*06f0*/  USHF.L.U32 UR11, UR10, 0xb, URZ ;  /* 0x0000000b0a0b7899 */ /* 0x000fe400080006ff */
[----:B------:R-:W-:Y:S02]  /*0700*/  USHF.L.U32 UR10, UR10, 0x1, URZ ;  /* 0x000000010a0a7899 */ /* 0x000fe400080006ff */
[----:B------:R-:W-:-:S04]  /*0710*/  UIADD3 UR4, UPT, UPT, -UR4, 0x100000, URZ ;  /* 0x0010000004047890 */ /* 0x000fc8000fffe1ff */
[----:B------:R-:W-:Y:S02]  /*0720*/  USHF.L.U32 UR5, UR4, 0xb, URZ ;  /* 0x0000000b04057899 */ /* 0x000fe400080006ff */
[----:B------:R-:W-:Y:S01]  /*0730*/  USHF.L.U32 UR4, UR4, 0x1, URZ ;  /* 0x0000000104047899 */ /* 0x000fe200080006ff */
[----:B------:R-:W-:Y:S01]  /*0740*/  ELECT P0, URZ, PT ;  /* 0x0000000000ff782f */ /* 0x000fe20003800000 */
[----:B-1----:R-:W-:Y:S01]  /*0750*/  ULEA UR6, UR6, UR7, 0x18 ;  /* 0x0000000706067291 */ /* 0x002fe2000f8ec0ff */
[----:B------:R-:W1:Y:S11]  /*0760*/  FENCE.VIEW.ASYNC.S ;  /* 0x00000000000073c6 */ /* 0x000e760000000000 */
[----:B-1----:R2:W1:Y:S01]  /*0770*/  SYNCS.EXCH.64 URZ, [UR6+0x50], UR10 ;  /* 0x0000500a06ff75b2 */ /* 0x0024620008000100 */
[----:B------:R2:W1:Y:S02]  /*0780*/  SYNCS.EXCH.64 URZ, [UR6+0x58], UR4 ;  /* 0x0000580406ff75b2 */ /* 0x0004640008000100 */
[----:B--2---:R-:W-:Y:S01]  /*0790*/  NOP ;  /* 0x0000000000007918 */ /* 0x004fe20000000000 */
.L_x_10:
[----:B------:R-:W2:Y:S01]  /*07a0*/  SHFL.IDX PT, R2, R169, RZ, 0x1f ;  /* 0x00001fffa9027589 */ /* 0x000ea200000e0000 */
[----:B------:R-:W-:Y:S01]  /*07b0*/  NOP ;  /* 0x0000000000007918 */ /* 0x000fe20000000000 */
[----:B--2---:R-:W-:-:S13]  /*07c0*/  ISETP.NE.AND P0, PT, R2, 0x3, PT ;  /* 0x000000030200780c */ /* 0x004fda0003f05270 */
[----:B------:R-:W-:Y:S05]  /*07d0*/  @P0 BRA `(.L_x_11) ;  /* 0x0000000000300947 */ /* 0x000fea0003800000 */
[----:B-1----:R-:W1:Y:S01]  /*07e0*/  S2UR UR5, SR_CgaCtaId ;  /* 0x00000000000579c3 */ /* 0x002e620000008800 */
        /* <DEDUP_REMOVED lines=8> */
[----:B-1----:R2:W1:Y:S01]  /*0870*/  SYNCS.EXCH.64 URZ, [UR5+0x60], UR6 ;  /* 0x0000600605ff75b2 */ /* 0x0024620008000100 */
[----:B------:R2:W1:Y:S02]  /*0880*/  SYNCS.EXCH.64 URZ, [UR5+0x68], UR6 ;  /* 0x0000680605ff75b2 */ /* 0x0004640008000100 */
[----:B--2---:R-:W-:Y:S01]  /*0890*/  NOP ;  /* 0x0000000000007918 */ /* 0x004fe20000000000 */
.L_x_11:
[----:B------:R-:W2:Y:S01]  /*08a0*/  SHFL.IDX PT, R2, R169, RZ, 0x1f ;  /* 0x00001fffa9027589 */ /* 0x000ea200000e0000 */
[----:B------:R-:W-:Y:S01]  /*08b0*/  NOP ;  /* 0x0000000000007918 */ /* 0x000fe20000000000 */
[----:B--2---:R-:W-:-:S13]  /*08c0*/  ISETP.NE.AND P0, PT, R2, 0x4, PT ;  /* 0x000000040200780c */ /* 0x004fda0003f05270 */
[----:B------:R-:W-:Y:S05]  /*08d0*/  @P0 BRA `(.L_x_12) ;  /* 0x00000000004c0947 */ /* 0x000fea0003800000 */
[----:B-1----:R-:W1:Y:S01]  /*08e0*/  S2UR UR5, SR_CgaCtaId ;  /* 0x00000000000579c3 */ /* 0x002e620000008800 */
[----:B------:R-:W-:Y:S01]  /*08f0*/  UMOV UR7, 0x100 ;  /* 0x0000010000077882 */ /* 0x000fe20000000000 */
[----:B------:R-:W-:Y:S01]  /*0900*/  UMOV UR6, 0x400 ;  /* 0x0000040000067882 */ /* 0x000fe20000000000 */
[----:B------:R-:W-:Y:S01]  /*0910*/  USEL UR7, UR7, 0xe0, UP2 ;  /* 0x000000e007077887 */ /* 0x000fe20009000000 */
[----:B------:R-:W-:Y:S01]  /*0920*/  UMOV UR4, 0x1 ;  /* 0x0000000100047882 */ /* 0x000fe20000000000 */
[----:B------:R-:W-:Y:S01]  /*0930*/  ELECT P0, URZ, PT ;  /* 0x0000000000ff782f */ /* 0x000fe20003800000 */
[----:B------:R-:W-:-:S04]  /*0940*/  UIADD3 UR10, UPT, UPT, -UR4, 0x100000, URZ ;  /* 0x00100000040a7890 */ /* 0x000fc8000fffe1ff */
[----:B------:R-:W-:Y:S02]  /*0950*/  USHF.L.U32 UR11, UR10, 0xb, URZ ;  /* 0x0000000b0a0b7899 */ /* 0x000fe400080006ff */
[----:B------:R-:W-:Y:S02]  /*0960*/  USHF.L.U32 UR10, UR10, 0x1, URZ ;  /* 0x000000010a0a7899 */ /* 0x000fe400080006ff */
[----:B-1----:R-:W-:Y:S02]  /*0970*/  ULEA UR5, UR5, UR6, 0x18 ;  /* 0x0000000605057291 */ /* 0x002fe4000f8ec0ff */
[----:B------:R-:W-:-:S04]  /*0980*/  UIADD3 UR6, UPT, UPT, -UR7, 0x100000, URZ ;  /* 0x0010000007067890 */ /* 0x000fc8000fffe1ff */
[----:B------:R-:W-:Y:S02]  /*0990*/  USHF.L.U32 UR7, UR6, 0xb, URZ ;  /* 0x0000000b06077899 */ /* 0x000fe400080006ff */
[----:B------:R-:W-:Y:S01]  /*09a0*/  USHF.L.U32 UR6, UR6, 0x1, URZ ;  /* 0x0000000106067899 */ /* 0x000fe200080006ff */
[----:B------:R-:W1:Y:S03]  /*09b0*/  FENCE.VIEW.ASYNC.S ;  /* 0x00000000000073c6 */ /* 0x000e660000000000 */
[----:B-1----:R2:W1:Y:S08]  /*09c0*/  SYNCS.EXCH.64 URZ, [UR5+0x70], UR10 ;  /* 0x0000700a05ff75b2 */ /* 0x0024700008000100 */
[----:B------:R2:W1:Y:S01]  /*09d0*/  SYNCS.EXCH.64 URZ, [UR5+0x80], UR6 ;  /* 0x0000800605ff75b2 */ /* 0x0004620008000100 */
[----:B------:R2:W1:Y:S01]  /*09e0*/  SYNCS.EXCH.64 URZ, [UR5+0x78], UR10 ;  /* 0x0000780a05ff75b2 */ /* 0x0004620008000100 */
[----:B------:R2:W1:Y:S02]  /*09f0*/  SYNCS.EXCH.64 URZ, [UR5+0x88], UR6 ;  /* 0x0000880605ff75b2 */ /* 0x0004640008000100 */
[----:B--2---:R-:W-:Y:S01]  /*0a00*/  NOP ;  /* 0x0000000000007918 */ /* 0x004fe20000000000 */
.L_x_12:
        /* <DEDUP_REMOVED lines=18> */
[----:B------:R2:W1:Y:S01]  /*0b30*/  SYNCS.EXCH.64 URZ, [UR6+0xb0], UR4 ;  /* 0x0000b00406ff75b2 */ /* 0x0004620008000100 */
[----:B------:R2:W1:Y:S01]  /*0b40*/  SYNCS.EXCH.64 URZ, [UR6+0x98], UR10 ;  /* 0x0000980a06ff75b2 */ /* 0x0004620008000100 */
[----:B------:R2:W1:Y:S01]  /*0b50*/  SYNCS.EXCH.64 URZ, [UR6+0xb8], UR4 ;  /* 0x0000b80406ff75b2 */ /* 0x0004620008000100 */
[----:B------:R2:W1:Y:S01]  /*0b60*/  SYNCS.EXCH.64 URZ, [UR6+0xa0], UR10 ;  /* 0x0000a00a06ff75b2 */ /* 0x0004620008000100 */
[----:B------:R2:W1:Y:S01]  /*0b70*/  SYNCS.EXCH.64 URZ, [UR6+0xc0], UR4 ;  /* 0x0000c00406ff75b2 */ /* 0x0004620008000100 */
[----:B------:R2:W1:Y:S01]  /*0b80*/  SYNCS.EXCH.64 URZ, [UR6+0xa8], UR10 ;  /* 0x0000a80a06ff75b2 */ /* 0x0004620008000100 */
[----:B------:R2:W1:Y:S02]  /*0b90*/  SYNCS.EXCH.64 URZ, [UR6+0xc8], UR4 ;  /* 0x0000c80406ff75b2 */ /* 0x0004640008000100 */
[----:B--2---:R-:W-:Y:S01]  /*0ba0*/  NOP ;  /* 0x0000000000007918 */ /* 0x004fe20000000000 */
.L_x_13:
        /* <DEDUP_REMOVED lines=14> */
[----:B------:R2:W1:Y:S01]  /*0c90*/  SYNCS.EXCH.64 URZ, [UR5+0xe0], UR6 ;  /* 0x0000e00605ff75b2 */ /* 0x0004620008000100 */
[----:B------:R2:W1:Y:S01]  /*0ca0*/  SYNCS.EXCH.64 URZ, [UR5+0xd8], UR6 ;  /* 0x0000d80605ff75b2 */ /* 0x0004620008000100 */
[----:B------:R2:W1:Y:S02]  /*0cb0*/  SYNCS.EXCH.64 URZ, [UR5+0xe8], UR6 ;  /* 0x0000e80605ff75b2 */ /* 0x0004640008000100 */
[----:B--2---:R-:W-:Y:S01]  /*0cc0*/  NOP ;  /* 0x0000000000007918 */ /* 0x004fe20000000000 */
.L_x_14:
[----:B-1----:R-:W1:Y:S01]  /*0cd0*/  S2UR UR5, SR_CTAID.X ;  /* 0x00000000000579c3 */ /* 0x002e620000002500 */
[----:B------:R-:W-:-:S05]  /*0ce0*/  CS2R.32 R165, SR_CgaSize ;  /* 0x0000000000a57805 */ /* 0x000fca0000008a00 */
[----:B------:R-:W-:-:S05]  /*0cf0*/  IMAD R165, R165, -0xa0, RZ ;  /* 0xffffff60a5a57824 */ /* 0x000fca00078e02ff */
[----:B------:R-:W-:-:S14]  /*0d00*/  R2UR UR7, R165 ;  /* 0x00000000a50772ca */ /* 0x000fdc00000e0000 */
[----:B------:R-:W2:Y:S01]  /*0d10*/  LDCU UR7, c[0x0][UR7+0x2b0] ;  /* 0x00005600070777ac */ /* 0x000ea20008000800 */
[----:B------:R-:W-:Y:S01]  /*0d20*/  NOP ;  /* 0x0000000000007918 */ /* 0x000fe20000000000 */
[----:B------:R-:W-:-:S05]  /*0d30*/  CS2R.32 R165, SR_CgaSize ;  /* 0x0000000000a57805 */ /* 0x000fca0000008a00 */
[----:B------:R-:W-:-:S05]  /*0d40*/  IMAD R165, R165, -0xa0, RZ ;  /* 0xffffff60a5a57824 */ /* 0x000fca00078e02ff */
[----:B------:R-:W-:-:S14]  /*0d50*/  R2UR UR6, R165 ;  /* 0x00000000a50672ca */ /* 0x000fdc00000e0000 */
[----:B------:R-:W3:Y:S01]  /*0d60*/  LDCU UR6, c[0x0][UR6+0x2b4] ;  /* 0x00005680060677ac */ /* 0x000ee20008000800 */
[----:B------:R-:W4:Y:S08]  /*0d70*/  S2UR UR4, SR_CTAID.Y ;  /* 0x00000000000479c3 */ /* 0x000f300000002600 */
[----:B------:R-:W3:Y:S01]  /*0d80*/  LDC R9, c[0x0][0xb24] ;  /* 0x0002c900ff097b82 */ /* 0x000ee20000000800 */
[----:B-1----:R-:W-:-:S02]  /*0d90*/  I2FP.F32.U32 R5, UR5 ;  /* 0x0000000500057c45 */ /* 0x002fc40008201000 */
[----:B------:R-:W-:-:S05]  /*0da0*/  CS2R.32 R3, SR_CgaSize ;  /* 0x0000000000037805 */ /* 0x000fca0000008a00 */
[----:B------:R-:W-:-:S06]  /*0db0*/  IMAD R3, R3, -0xa0, RZ ;  /* 0xffffff6003037824 */ /* 0x000fcc00078e02ff */
[----:B------:R-:W1:Y:S01]  /*0dc0*/  LDC R3, c[0x0][R3+0x2a0] ;  /* 0x0000a80003037b82 */ /* 0x000e620000000800 */
[----:B------:R-:W-:Y:S01]  /*0dd0*/  MOV R165, UR5 ;  /* 0x0000000500a57c02 */ /* 0x000fe20008000f00 */
[----:B--2---:R-:W-:Y:S01]  /*0de0*/  FMUL R5, R5, UR7 ;  /* 0x0000000705057c20 */ /* 0x004fe20008400000 */
[----:B----4-:R-:W-:Y:S02]  /*0df0*/  I2FP.F32.U32 R4, UR4 ;  /* 0x0000000400047c45 */ /* 0x010fe40008201000 */
[----:B------:R-:W-:-:S05]  /*0e00*/  CS2R.32 R2, SR_CgaSize ;  /* 0x0000000000027805 */ /* 0x000fca0000008a00 */
[----:B------:R-:W-:-:S06]  /*0e10*/  IMAD R2, R2, -0xa0, RZ ;  /* 0xffffff6002027824 */ /* 0x000fcc00078e02ff */
[----:B------:R-:W2:Y:S01]  /*0e20*/  LDC R2, c[0x0][R2+0x2a4] ;  /* 0x0000a90002027b82 */ /* 0x000ea20000000800 */
[----:B------:R-:W4:Y:S01]  /*0e30*/  F2I.U32.TRUNC.NTZ R154, R5 ;  /* 0x00000005009a7305 */ /* 0x000f22000020f000 */
[----:B------:R-:W-:Y:S01]  /*0e40*/  MOV R155, UR4 ;  /* 0x00000004009b7c02 */ /* 0x000fe20008000f00 */
[----:B---3--:R-:W-:-:S05]  /*0e50*/  FMUL R4, R4, UR6 ;  /* 0x0000000604047c20 */ /* 0x008fca0008400000 */
[----:B------:R-:W-:Y:S01]  /*0e60*/  BAR.SYNC.DEFER_BLOCKING 0x0 ;  /* 0x0000000000007b1d */ /* 0x000fe20000010000 */
[----:B------:R-:W-:-:S05]  /*0e70*/  ISETP.GE.AND P0, PT, R9, 0x1, PT ;  /* 0x000000010900780c */ /* 0x000fca0003f06270 */
[----:B------:R-:W3:Y:S02]  /*0e80*/  F2I.U32.TRUNC.NTZ R143, R4 ;  /* 0x00000004008f7305 */ /* 0x000ee4000020f000 */
[----:B------:R-:W2:Y:S01]  /*0e90*/  S2UR UR36, SR_CTAID.Z ;  /* 0x00000000002479c3 */ /* 0x000ea20000002700 */
[----:B----4-:R-:W-:-:S05]  /*0ea0*/  IADD3 R154, PT, PT, -R154, RZ, RZ ;  /* 0x000000ff9a9a7210 */ /* 0x010fca0007ffe1ff */
[----:B-1----:R-:W-:Y:S01]  /*0eb0*/  IMAD R154, R3, R154, UR5 ;  /* 0x00000005039a7e24 */ /* 0x002fe2000f8e029a */
[----:B---3--:R-:W-:-:S05]  /*0ec0*/  IADD3 R143, PT, PT, -R143, RZ, RZ ;  /* 0x000000ff8f8f7210 */ /* 0x008fca0007ffe1ff */
[----:B--2---:R-:W-:Y:S01]  /*0ed0*/  IMAD R143, R2, R143, UR4 ;  /* 0x00000004028f7e24 */ /* 0x004fe2000f8e028f */
[----:B------:R-:W-:Y:S06]  /*0ee0*/  @!P0 BRA `(.L_x_15) ;  /* 0x0000000000b88947 */ /* 0x000fec0003800000 */
[----:B------:R-:W1:Y:S01]  /*0ef0*/  LDC.64 R4, c[0x0][0xb18] ;  /* 0x0002c600ff047b82 */ /* 0x000e620000000a00 */
[----:B------:R-:W-:-:S07]  /*0f00*/  ISETP.NE.AND P0, PT, R9, 0x1, PT ;  /* 0x000000010900780c */ /* 0x000fce0003f05270 */
[----:B------:R-:W2:Y:S08]  /*0f10*/  LDC R10, c[0x0][0xb0c] ;  /* 0x0002c300ff0a7b82 */ /* 0x000eb00000000800 */
[----:B------:R-:W3:Y:S08]  /*0f20*/  LDC R11, c[0x0][0x370] ;  /* 0x0000dc00ff0b7b82 */ /* 0x000ef00000000800 */
[----:B------:R-:W4:Y:S01]  /*0f30*/  LDC R12, c[0x0][0x374] ;  /* 0x0000dd00ff0c7b82 */ /* 0x000f220000000800 */
[----:B-1----:R-:W-:-:S07]  /*0f40*/  ISETP.NE.AND P1, PT, R4, 0x1, PT ;  /* 0x000000010400780c */ /* 0x002fce0003f25270 */
[----:B------:R-:W3:Y:S01]  /*0f50*/  LDC.64 R6, c[0x0][0xb10] ;  /* 0x0002c400ff067b82 */ /* 0x000ee20000000a00 */
[----:B--2---:R-:W-:-:S07]  /*0f60*/  ISETP.NE.AND P2, PT, R10, 0x1, PT ;  /* 0x000000010a00780c */ /* 0x004fce0003f45270 */
[----:B------:R-:W1:Y:S08]  /*0f70*/  LDC R8, c[0x0][0xb20] ;  /* 0x0002c800ff087b82 */ /* 0x000e700000000800 */
[----:B------:R-:W2:Y:S01]  /*0f80*/  LDC.64 R2, c[0x0][0xb28] ;  /* 0x0002ca00ff027b82 */ /* 0x000ea20000000a00 */
[----:B----4-:R-:W-:-:S04]  /*0f90*/  IMAD.HI.U32 R13, R12, R5, RZ ;  /* 0x000000050c0d7227 */ /* 0x010fc800078e00ff */
[----:B------:R-:W-:-:S04]  /*0fa0*/  IMAD.HI.U32 R5, R155, R5, RZ ;  /* 0x000000059b057227 */ /* 0x000fc800078e00ff */
[----:B---3--:R-:W-:-:S04]  /*0fb0*/  IMAD.HI.U32 R14, R11, R6, RZ ;  /* 0x000000060b0e7227 */ /* 0x008fc800078e00ff */
[----:B------:R-:W-:Y:S01]  /*0fc0*/  IMAD.HI.U32 R16, R165, R6, RZ ;  /* 0x00000006a5107227 */ /* 0x000fe200078e00ff */
[-C--:B------:R-:W-:Y:S02]  /*0fd0*/  @P2 SHF.R.U32.HI R11, RZ, R7.reuse, R14 ;  /* 0x00000007ff0b2219 */ /* 0x080fe4000001160e */
[-C--:B-1----:R-:W-:Y:S02]  /*0fe0*/  @P1 SHF.R.U32.HI R12, RZ, R8.reuse, R13 ;  /* 0x00000008ff0c1219 */ /* 0x082fe4000001160d */
[----:B------:R-:W-:Y:S02]  /*0ff0*/  SHF.R.U32.HI R8, RZ, R8, R5 ;  /* 0x00000008ff087219 */ /* 0x000fe40000011605 */
[----:B------:R-:W-:Y:S02]  /*1000*/  SHF.R.U32.HI R16, RZ, R7, R16 ;  /* 0x00000007ff107219 */ /* 0x000fe40000011610 */
[----:B------:R-:W-:Y:S01]  /*1010*/  SEL R5, R155, R8, !P1 ;  /* 0x000000089b057207 */ /* 0x000fe20004800000 */
[----:B--2---:R-:W-:Y:S01]  /*1020*/  IMAD.HI.U32 R14, R12, R2, RZ ;  /* 0x000000020c0e7227 */ /* 0x004fe200078e00ff */
[----:B------:R-:W-:-:S03]  /*1030*/  SEL R7, R165, R16, !P2 ;  /* 0x00000010a5077207 */ /* 0x000fc60005000000 */
[----:B------:R-:W-:Y:S01]  /*1040*/  IMAD.HI.U32 R6, R11, R2, RZ ;  /* 0x000000020b067227 */ /* 0x000fe200078e00ff */
[----:B------:R-:W-:-:S04]  /*1050*/  @P0 SHF.R.U32.HI R12, RZ, R3, R14 ;  /* 0x00000003ff0c0219 */ /* 0x000fc8000001160e */
[----:B------:R-:W-:Y:S01]  /*1060*/  @P0 SHF.R.U32.HI R11, RZ, R3, R6 ;  /* 0x00000003ff0b0219 */ /* 0x000fe20000011606 */
[----:B------:R-:W-:-:S04]  /*1070*/  IMAD R12, R12, R9, RZ ;  /* 0x000000090c0c7224 */ /* 0x000fc800078e02ff */
[----:B------:R-:W-:Y:S01]  /*1080*/  IMAD R6, R11, R9, RZ ;  /* 0x000000090b067224 */ /* 0x000fe200078e02ff */
[----:B------:R-:W-:-:S04]  /*1090*/  ISETP.GE.AND P1, PT, R5, R12, PT ;  /* 0x0000000c0500720c */ /* 0x000fc80003f26270 */
[----:B------:R-:W-:Y:S01]  /*10a0*/  ISETP.GE.OR P1, PT, R7, R6, P1 ;  /* 0x000000060700720c */ /* 0x000fe20000f26670 */
[----:B------:R-:W-:-:S05]  /*10b0*/  IMAD.HI.U32 R6, R5, R2, RZ ;  /* 0x0000000205067227 */ /* 0x000fca00078e00ff */
[----:B------:R-:W-:-:S04]  /*10c0*/  SHF.R.U32.HI R6, RZ, R3, R6 ;  /* 0x00000003ff067219 */ /* 0x000fc80000011606 */
[----:B------:R-:W-:-:S03]  /*10d0*/  SEL R6, R5, R6, !P0 ;  /* 0x0000000605067207 */ /* 0x000fc60004000000 */
[----:B------:R-:W-:Y:S01]  /*10e0*/  @!P1 IMAD.HI.U32 R8, R7, R2, RZ ;  /* 0x0000000207089227 */ /* 0x000fe200078e00ff */
[----:B------:R-:W-:-:S04]  /*10f0*/  IADD3 R2, PT, PT, -R6, RZ, RZ ;  /* 0x000000ff06027210 */ /* 0x000fc80007ffe1ff */
[----:B------:R-:W-:Y:S01]  /*1100*/  @!P1 SHF.R.U32.HI R8, RZ, R3, R8 ;  /* 0x00000003ff089219 */ /* 0x000fe20000011608 */
[----:B------:R-:W-:-:S03]  /*1110*/  IMAD R2, R9, R2, R5 ;  /* 0x0000000209027224 */ /* 0x000fc600078e0205 */
[----:B------:R-:W-:Y:S02]  /*1120*/  @!P1 SEL R3, R7, R8, !P0 ;  /* 0x0000000807039207 */ /* 0x000fe40004000000 */
[----:B------:R-:W-:-:S03]  /*1130*/  IADD3 R8, PT, PT, -R5, RZ, RZ ;  /* 0x000000ff05087210 */ /* 0x000fc60007ffe1ff */
[--C-:B------:R-:W-:Y:S02]  /*1140*/  @!P1 IMAD.IADD R6, R6, 0x1, -R3.reuse ;  /* 0x0000000106069824 */ /* 0x100fe400078e0a03 */
[----:B------:R-:W-:Y:S01]  /*1150*/  @!P1 IMAD R3, R2, R11, R3 ;  /* 0x0000000b02039224 */ /* 0x000fe200078e0203 */
[----:B------:R-:W-:Y:S01]  /*1160*/  IADD3 R2, PT, PT, -R7, RZ, RZ ;  /* 0x000000ff07027210 */ /* 0x000fe20007ffe1ff */
[----:B------:R-:W-:Y:S02]  /*1170*/  @!P1 IMAD R5, R6, R9, R7 ;  /* 0x0000000906059224 */ /* 0x000fe400078e0207 */
[----:B------:R-:W-:Y:S02]  /*1180*/  IMAD R8, R4, R8, R155 ;  /* 0x0000000804087224 */ /* 0x000fe400078e029b */
[----:B------:R-:W-:Y:S02]  /*1190*/  @!P1 IMAD.MOV.U32 R7, RZ, RZ, R3 ;  /* 0x000000ffff079224 */ /* 0x000fe400078e0003 */
[----:B------:R-:W-:-:S02]  /*11a0*/  IMAD R2, R10, R2, R165 ;  /* 0x000000020a027224 */ /* 0x000fc400078e02a5 */
[----:B------:R-:W-:Y:S02]  /*11b0*/  IMAD R155, R5, R4, R8 ;  /* 0x00000004059b7224 */ /* 0x000fe400078e0208 */
[----:B------:R-:W-:Y:S02]  /*11c0*/  IMAD R165, R7, R10, R2 ;  /* 0x0000000a07a57224 */ /* 0x000fe400078e0202 */
.L_x_15:
[----:B------:R-:W1:Y:S01]  /*11d0*/  LDCU UR4, c[0x0][0xb30] ;  /* 0x00016600ff0477ac */ /* 0x000e620008000800 */
[----:B------:R-:W2:Y:S08]  /*11e0*/  S2UR UR37, SR_CgaCtaId ;  /* 0x00000000002579c3 */ /* 0x000eb00000008800 */
[----:B------:R-:W3:Y:S01]  /*11f0*/  LDC R72, c[0x0][0xb24] ;  /* 0x0002c900ff487b82 */ /* 0x000ee20000000800 */
[----:B-1----:R-:W-:-:S09]  /*1200*/  UISETP.NE.AND UP1, UPT, UR4, 0x1, UPT ;  /* 0x000000010400788c */ /* 0x002fd2000bf25270 */
[----:B--2---:R-:W-:Y:S05]  /*1210*/  BRA.U UP1, `(.L_x_16) ;  /* 0x0000000101407547 */ /* 0x004fea000b800000 */
[----:B------:R-:W1:Y:S08]  /*1220*/  LDC.64 R4, c[0x0][0xb10] ;  /* 0x0002c400ff047b82 */ /* 0x000e700000000a00 */
[----:B------:R-:W2:Y:S08]  /*1230*/  LDC.64 R2, c[0x0][0xb18] ;  /* 0x0002c600ff027b82 */ /* 0x000eb00000000a00 */
[----:B------:R-:W4:Y:S08]  /*1240*/  LDC R6, c[0x0][0xb20] ;  /* 0x0002c800ff067b82 */ /* 0x000f300000000800 */
[----:B------:R-:W3:Y:S01]  /*1250*/  LDC R8, c[0x0][0xb0c] ;  /* 0x0002c300ff087b82 */ /* 0x000ee20000000800 */
[----:B-1----:R-:W-:-:S05]  /*1260*/  IMAD.HI.U32 R4, R165, R4, RZ ;  /* 0x00000004a5047227 */ /* 0x002fca00078e00ff */
[----:B------:R-:W-:Y:S01]  /*1270*/  SHF.R.U32.HI R4, RZ, R5, R4 ;  /* 0x00000005ff047219 */ /* 0x000fe20000011604 */
[----:B--2---:R-:W-:Y:S01]  /*1280*/  IMAD.HI.U32 R3, R155, R3, RZ ;  /* 0x000000039b037227 */ /* 0x004fe200078e00ff */
[----:B------:R-:W-:-:S04]  /*1290*/  ISETP.NE.AND P0, PT, R2, 0x1, PT ;  /* 0x000000010200780c */ /* 0x000fc80003f05270 */
[----:B----4-:R-:W-:-:S04]  /*12a0*/  SHF.R.U32.HI R6, RZ, R6, R3 ;  /* 0x00000006ff067219 */ /* 0x010fc80000011603 */
[----:B------:R-:W-:Y:S02]  /*12b0*/  SEL R3, R155, R6, !P0 ;  /* 0x000000069b037207 */ /* 0x000fe40004000000 */
[----:B---3--:R-:W-:-:S04]  /*12c0*/  ISETP.NE.AND P1, PT, R8, 0x1, PT ;  /* 0x000000010800780c */ /* 0x008fc80003f25270 */
[----:B------:R-:W-:-:S05]  /*12d0*/  SEL R4, R165, R4, !P1 ;  /* 0x00000004a5047207 */ /* 0x000fca0004800000 */
[----:B------:R-:W-:Y:S02]  /*12e0*/  IMAD.IADD R5, R3, 0x1, -R4 ;  /* 0x0000000103057824 */ /* 0x000fe400078e0a04 */
[----:B------:R-:W-:Y:S02]  /*12f0*/  IMAD.IADD R3, R4, 0x1, -R3 ;  /* 0x0000000104037824 */ /* 0x000fe400078e0a03 */
[----:B------:R-:W-:Y:S02]  /*1300*/  IMAD R165, R5, R8, R165 ;  /* 0x0000000805a57224 */ /* 0x000fe400078e02a5 */
[----:B------:R-:W-:-:S07]  /*1310*/  IMAD R155, R3, R2, R155 ;  /* 0x00000002039b7224 */ /* 0x000fce00078e029b */
.L_x_16:
[----:B------:R-:W-:Y:S01]  /*1320*/  BAR.SYNC.DEFER_BLOCKING 0x0 ;  /* 0x0000000000007b1d */ /* 0x000fe20000010000 */
[----:B------:R-:W-:Y:S01]  /*1330*/  UISETP.NE.AND UP1, UPT, UR8, 0x2, UPT ;  /* 0x000000020800788c */ /* 0x000fe2000bf25270 */
[----:B------:R-:W-:Y:S02]  /*1340*/  ISETP.NE.OR P5, PT, R0, 0x2, !P5 ;  /* 0x000000020000780c */ /* 0x000fe40006fa5670 */
[----:B------:R-:W-:-:S06]  /*1350*/  LOP3.LUT R2, R166, 0x1f, RZ, 0xc0, !PT ;  /* 0x0000001fa6027812 */ /* 0x000fcc00078ec0ff */
[----:B------:R-:W-:Y:S05]  /*1360*/  BRA.U UP1, `(.L_x_17) ;  /* 0x0000001101807547 */ /* 0x000fea000b800000 */
[----:B------:R-:W1:Y:S01]  /*1370*/  LDCU UR13, c[0x0][0x38c] ;  /* 0x00007180ff0d77ac */ /* 0x000e620008000800 */
[----:B------:R-:W2:Y:S01]  /*1380*/  LDC R9, c[0x0][0x370] ;  /* 0x0000dc00ff097b82 */ /* 0x000ea20000000800 */
[----:B------:R-:W-:Y:S01]  /*1390*/  PLOP3.LUT P1, PT, PT, PT, UP2, 0x80, 0x8 ;  /* 0x000000000008781c */ /* 0x000fe20003f2f028 */
[----:B------:R-:W-:Y:S01]  /*13a0*/  IMAD.MOV.U32 R15, RZ, RZ, 0x1 ;  /* 0x00000001ff0f7424 */ /* 0x000fe200078e00ff */
[----:B------:R-:W-:Y:S01]  /*13b0*/  ISETP.EQ.OR P4, PT, R2, RZ, P5 ;  /* 0x000000ff0200720c */ /* 0x000fe20002f82670 */
[----:B------:R-:W-:Y:S01]  /*13c0*/  IMAD.MOV.U32 R14, RZ, RZ, RZ ;  /* 0x000000ffff0e7224 */ /* 0x000fe200078e00ff */
[----:B------:R-:W-:Y:S02]  /*13d0*/  PLOP3.LUT P1, PT, P1, PT, PT, 0x8, 0x80 ;  /* 0x000000000080781c */ /* 0x000fe40000f2e170 */
[----:B------:R-:W-:Y:S01]  /*13e0*/  CS2R R12, SRZ ;  /* 0x00000000000c7805 */ /* 0x000fe2000001ff00 */
[----:B------:R-:W-:Y:S01]  /*13f0*/  IMAD.MOV.U32 R10, RZ, RZ, 0x1 ;  /* 0x00000001ff0a7424 */ /* 0x000fe200078e00ff */
[----:B------:R-:W4:Y:S01]  /*1400*/  LDC R0, c[0x0][0x374] ;  /* 0x0000dd00ff007b82 */ /* 0x000f220000000800 */
[----:B------:R-:W2:Y:S01]  /*1410*/  LDCU.64 UR22, c[0x0][0x348] ;  /* 0x00006900ff1677ac */ /* 0x000ea20008000a00 */
[----:B------:R-:W-:Y:S01]  /*1420*/  UMOV UR6, URZ ;  /* 0x000000ff00067c82 */ /* 0x000fe20008000000 */
[----:B-1----:R-:W-:-:S04]  /*1430*/  UIADD3 UR5, UPT, UPT, UR13, 0x1f, URZ ;  /* 0x0000001f0d057890 */ /* 0x002fc8000fffe0ff */
[----:B------:R-:W-:-:S04]  /*1440*/  USHF.R.S32.HI UR4, URZ, 0x1f, UR5 ;  /* 0x0000001fff047899 */ /* 0x000fc80008011405 */
[----:B------:R-:W-:-:S04]  /*1450*/  ULEA.HI UR4, UR4, UR5, URZ, 0x5 ;  /* 0x0000000504047291 */ /* 0x000fc8000f8f28ff */
[----:B------:R-:W-:Y:S02]  /*1460*/  USHF.R.S32.HI UR15, URZ, 0x5, UR4 ;  /* 0x00000005ff0f7899 */ /* 0x000fe40008011404 */
[----:B------:R-:W-:Y:S02]  /*1470*/  UIADD3 UR4, UPT, UPT, UR13, -0x1, URZ ;  /* 0xffffffff0d047890 */ /* 0x000fe4000fffe0ff */
[----:B------:R-:W-:Y:S02]  /*1480*/  UISETP.LT.U32.AND UP0, UPT, UR15, 0x5, UPT ;  /* 0x000000050f00788c */ /* 0x000fe4000bf01070 */
[----:B------:R-:W-:Y:S02]  /*1490*/  UISETP.GE.U32.AND UP1, UPT, UR4, -0x3f, UPT ;  /* 0xffffffc10400788c */ /* 0x000fe4000bf26070 */
[----:B------:R-:W-:Y:S02]  /*14a0*/  USEL UR14, UR15, 0x5, UP0 ;  /* 0x000000050f0e7887 */ /* 0x000fe40008000000 */
[----:B------:R-:W-:-:S02]  /*14b0*/  UIADD3 UR13, UPT, UPT, UR13, 0x3e, URZ ;  /* 0x0000003e0d0d7890 */ /* 0x000fc4000fffe0ff */
[----:B------:R-:W-:Y:S02]  /*14c0*/  UIADD3 UR5, UPT, UPT, UR14, -0x1, URZ ;  /* 0xffffffff0e057890 */ /* 0x000fe4000fffe0ff */
[----:B------:R-:W-:-:S03]  /*14d0*/  UIADD3 UR7, UPT, UPT, UR15, -UR14, URZ ;  /* 0x8000000e0f077290 */ /* 0x000fc6000fffe0ff */
[----:B------:R-:W-:-:S04]  /*14e0*/  @UP1 UIADD3 UR5, UPT, UPT, UR14, URZ, URZ ;  /* 0x000000ff0e051290 */ /* 0x000fc8000fffe0ff */
[----:B--2---:R-:W-:-:S12]  /*14f0*/  UIADD3 UR5, UPT, UPT, UR5, 0x1, URZ ;  /* 0x0000000105057890 */ /* 0x004fd8000fffe0ff */
.L_x_35:
[----:B------:R-:W-:Y:S01]  /*1500*/  UISETP.NE.AND UP0, UPT, UR37, URZ, UPT ;  /* 0x000000ff2500728c */ /* 0x000fe2000bf05270 */
[----:B------:R-:W1:Y:S08]  /*1510*/  S2UR UR37, SR_CgaCtaId ;  /* 0x00000000002579c3 */ /* 0x000e700000008800 */
[----:B------:R-:W-:Y:S05]  /*1520*/  BRA.U UP0, `(.L_x_18) ;  /* 0x0000000100347547 */ /* 0x000fea000b800000 */
[----:B------:R-:W2:Y:S01]  /*1530*/  S2R R2, SR_CgaCtaId ;  /* 0x0000000000027919 */ /* 0x000ea20000008800 */
[----:B------:R-:W-:-:S04]  /*1540*/  MOV R3, 0x400 ;  /* 0x0000040000037802 */ /* 0x000fc80000000f00 */
[----:B--2---:R-:W-:Y:S02]  /*1550*/  LEA R3, R2, R3, 0x18 ;  /* 0x0000000302037211 */ /* 0x004fe400078ec0ff */
[----:B------:R-:W-:-:S03]  /*1560*/  SHF.L.U32 R2, R10, 0x1f, RZ ;  /* 0x0000001f0a027819 */ /* 0x000fc600000006ff */
[----:B------:R-:W-:-:S04]  /*1570*/  IMAD R3, R12, 0x8, R3 ;  /* 0x000000080c037824 */ /* 0x000fc800078e0203 */
[----:B------:R-:W2:Y:S02]  /*1580*/  SYNCS.PHASECHK.TRANS64.TRYWAIT P0, [R3+URZ+0xe0], R2 ;  /* 0x0000e002030075a7 */ /* 0x000ea400080011ff */
[----:B--2---:R-:W-:Y:S05]  /*1590*/  @!P0 BRA `(.L_x_19) ;  /* 0x0000005000c08947 */ /* 0x004fea0003800000 */
.L_x_96:
[----:B------:R-:W-:Y:S01]  /*15a0*/  VIADD R12, R12, 0x1 ;  /* 0x000000010c0c7836 */ /* 0x000fe20000000000 */
[----:B------:R2:W-:Y:S04]  /*15b0*/  SYNCS.ARRIVE.TRANS64.A1T0 RZ, [R3+URZ+0xd0], RZ ;  /* 0x0000d0ff03ff79a7 */ /* 0x0005e800081000ff */
[----:B------:R-:W-:-:S04]  /*15c0*/  ISETP.NE.AND P0, PT, R12, 0x2, PT ;  /* 0x000000020c00780c */ /* 0x000fc80003f05270 */
[----:B------:R-:W-:Y:S02]  /*15d0*/  SEL R12, R12, RZ, P0 ;  /* 0x000000ff0c0c7207 */ /* 0x000fe40000000000 */
[----:B--2---:R-:W-:-:S04]  /*15e0*/  SEL R3, RZ, 0x1, P0 ;  /* 0x00000001ff037807 */ /* 0x004fc80000000000 */
[----:B------:R-:W-:-:S07]  /*15f0*/  LOP3.LUT R10, R10, R3, RZ, 0x3c, !PT ;  /* 0x000000030a0a7212 */ /* 0x000fce00078e3cff */
.L_x_18:
[----:B------:R-:W-:Y:S01]  /*1600*/  UMOV UR4, 0x400 ;  /* 0x0000040000047882 */ /* 0x000fe20000000000 */
[----:B------:R-:W-:Y:S01]  /*1610*/  SHF.L.U32 R2, R15, 0x1f, RZ ;  /* 0x0000001f0f027819 */ /* 0x000fe200000006ff */
[----:B-1----:R-:W-:Y:S01]  /*1620*/  ULEA UR4, UR37, UR4, 0x18 ;  /* 0x0000000425047291 */ /* 0x002fe2000f8ec0ff */
[----:B------:R-:W-:Y:S01]  /*1630*/  R2UR UR35, R165 ;  /* 0x00000000a52372ca */ /* 0x000fe200000e0000 */
[----:B------:R-:W-:Y:S01]  /*1640*/  UISETP.GE.U32.AND UP0, UPT, UR13, 0x3f, UPT ;  /* 0x0000003f0d00788c */ /* 0x000fe2000bf06070 */
[----:B------:R-:W-:Y:S01]  /*1650*/  R2UR UR11, R155 ;  /* 0x000000009b0b72ca */ /* 0x000fe200000e0000 */
[----:B------:R-:W-:Y:S01]  /*1660*/  ULEA UR8, UR6, UR4, 0x3 ;  /* 0x0000000406087291 */ /* 0x000fe2000f8e18ff */
[----:B------:R-:W-:-:S08]  /*1670*/  UMOV UR24, URZ ;  /* 0x000000ff00187c82 */ /* 0x000fd00008000000 */
[----:B------:R1:W2:Y:S01]  /*1680*/  SYNCS.PHASECHK.TRANS64.TRYWAIT P0, [UR8+0x28], R2 ;  /* 0x00002802ff0075a7 */ /* 0x0002a20008001108 */
[----:B------:R-:W-:Y:S02]  /*1690*/  USHF.L.U32 UR35, UR35, 0x7, URZ ;  /* 0x0000000723237899 */ /* 0x000fe400080006ff */
[----:B------:R-:W-:Y:S01]  /*16a0*/  USHF.L.U32 UR11, UR11, 0x6, URZ ;  /* 0x000000060b0b7899 */ /* 0x000fe200080006ff */
[----:B------:R-:W-:Y:S11]  /*16b0*/  BRA.U !UP0, `(.L_x_20) ;  /* 0x0000000108a87547 */ /* 0x000ff6000b800000 */
[----:B------:R-:W-:Y:S01]  /*16c0*/  UMOV UR16, URZ ;  /* 0x000000ff00107c82 */ /* 0x000fe20008000000 */
[----:B------:R-:W-:-:S05]  /*16d0*/  UMOV UR17, UR6 ;  /* 0x0000000600117c82 */ /* 0x000fca0008000000 */
.L_x_25:
[----:B-1----:R-:W-:Y:S01]  /*16e0*/  ULEA UR33, UR17, UR4, 0x3 ;  /* 0x0000000411217291 */ /* 0x002fe2000f8e18ff */
[----:B--2---:R-:W-:Y:S01]  /*16f0*/  @!P5 MOV R3, 0x1800 ;  /* 0x000018000003d802 */ /* 0x004fe20000000f00 */
[----:B--2---:R-:W-:Y:S10]  /*1700*/  @P0 BRA `(.L_x_21) ;  /* 0x00000000000c0947 */ /* 0x004ff40003800000 */
[----:B------:R-:W-:-:S04]  /*1710*/  SHF.L.U32 R5, R15, 0x1f, RZ ;  /* 0x0000001f0f057819 */ /* 0x000fc800000006ff */
[----:B------:R-:W2:Y:S02]  /*1720*/  SYNCS.PHASECHK.TRANS64.TRYWAIT P0, [UR33+0x28], R5 ;  /* 0x00002805ff0075a7 */ /* 0x000ea40008001121 */
[----:B--2---:R-:W-:Y:S05]  /*1730*/  @!P0 BRA `(.L_x_22) ;  /* 0x00000050006c8947 */ /* 0x004fea0003800000 */
.L_x_21:
[----:B------:R2:W-:Y:S01]  /*1740*/  @!P5 SYNCS.ARRIVE.TRANS64 RZ, [UR33], R3 ;  /* 0x00000003ffffd9a7 */ /* 0x0005e20008000021 */
[----:B------:R-:W-:Y:S04]  /*1750*/  BSSY.RECONVERGENT B0, `(.L_x_23) ;  /* 0x0000003000007945 */ /* 0x000fe80003800200 */
[----:B------:R-:W-:Y:S05]  /*1760*/  @P4 BRA `(.L_x_24) ;  /* 0x0000000000044947 */ /* 0x000fea0003800000 */
[----:B------:R-:W-:Y:S05]  /*1770*/  BPT.TRAP 0x1 ;  /* 0x000000040000795c */ /* 0x000fea0000300000 */
.L_x_24:
[----:B------:R-:W-:Y:S05]  /*1780*/  BSYNC.RECONVERGENT B0 ;  /* 0x0000000000007941 */ /* 0x000fea0003800200 */
.L_x_23:
[----:B------:R-:W-:Y:S02]  /*1790*/  UIADD3 UR6, UPT, UPT, UR17, 0x1, URZ ;  /* 0x0000000111067890 */ /* 0x000fe4000fffe0ff */
[----:B------:R-:W-:Y:S02]  /*17a0*/  ULEA UR32, UR17, UR4, 0xc ;  /* 0x0000000411207291 */ /* 0x000fe4000f8e60ff */
[----:B------:R-:W-:Y:S02]  /*17b0*/  UISETP.NE.AND UP0, UPT, UR6, 0x5, UPT ;  /* 0x000000050600788c */ /* 0x000fe4000bf05270 */
[----:B------:R-:W-:Y:S02]  /*17c0*/  UIADD3 UR26, UP1, UPT, UR22, 0x80, URZ ;  /* 0x00000080161a7890 */ /* 0x000fe4000ff3e0ff */
[----:B------:R-:W-:Y:S02]  /*17d0*/  USEL UR9, URZ, 0x1, UP0 ;  /* 0x00000001ff097887 */ /* 0x000fe40008000000 */
[----:B------:R-:W-:-:S02]  /*17e0*/  USEL UR6, UR6, URZ, UP0 ;  /* 0x000000ff06067287 */ /* 0x000fc40008000000 */
[----:B------:R-:W-:Y:S02]  /*17f0*/  UIADD3 UR20, UP0, UPT, UR22, 0x180, URZ ;  /* 0x0000018016147890 */ /* 0x000fe4000ff1e0ff */
[----:B------:R-:W-:Y:S01]  /*1800*/  ULEA UR8, UR6, UR4, 0x3 ;  /* 0x0000000406087291 */ /* 0x000fe2000f8e18ff */
[----:B------:R-:W-:Y:S01]  /*1810*/  LOP3.LUT R15, R15, UR9, RZ, 0x3c, !PT ;  /* 0x000000090f0f7c12 */ /* 0x000fe2000f8e3cff */
[----:B------:R-:W-:Y:S02]  /*1820*/  USHF.L.U32 UR34, UR16, 0x5, URZ ;  /* 0x0000000510227899 */ /* 0x000fe400080006ff */
[----:B------:R-:W-:Y:S01]  /*1830*/  UIADD3.X UR27, UPT, UPT, URZ, UR23, URZ, UP1, !UPT ;  /* 0x00000017ff1b7290 */ /* 0x000fe20008ffe4ff */
[----:B-1----:R-:W-:Y:S01]  /*1840*/  SHF.L.U32 R2, R15, 0x1f, RZ ;  /* 0x0000001f0f027819 */ /* 0x002fe200000006ff */
[----:B------:R-:W-:Y:S02]  /*1850*/  UIADD3 UR32, UPT, UPT, UR32, 0x4400, URZ ;  /* 0x0000440020207890 */ /* 0x000fe4000fffe0ff */
[----:B------:R-:W-:Y:S01]  /*1860*/  UIADD3.X UR21, UPT, UPT, URZ, UR23, URZ, UP0, !UPT ;  /* 0x00000017ff157290 */ /* 0x000fe200087fe4ff */
[----:B------:R1:W1:Y:S01]  /*1870*/  SYNCS.PHASECHK.TRANS64.TRYWAIT P0, [UR8+0x28], R2 ;  /* 0x00002802ff0075a7 */ /* 0x0002620008001108 */
[----:B------:R-:W-:Y:S01]  /*1880*/  ULEA UR8, UR17, UR4, 0xb ;  /* 0x0000000411087291 */ /* 0x000fe2000f8e58ff */
[----:B------:R-:W-:Y:S01]  /*1890*/  UMOV UR18, 0x0 ;  /* 0x0000000000127882 */ /* 0x000fe20000000000 */
[----:B------:R-:W-:-:S02]  /*18a0*/  UMOV UR19, 0x10000000 ;  /* 0x1000000000137882 */ /* 0x000fc40000000000 */
[----:B------:R-:W-:Y:S01]  /*18b0*/  UIADD3 UR8, UPT, UPT, UR8, 0x9400, URZ ;  /* 0x0000940008087890 */ /* 0x000fe2000fffe0ff */
[----:B------:R1:W-:Y:S01]  /*18c0*/  UTMALDG.3D [UR32], [UR26], desc[UR18] ;  /* 0x000012201a0075b4 */ /* 0x0003e20008011000 */
[----:B------:R-:W-:Y:S01]  /*18d0*/  UMOV UR12, UR36 ;  /* 0x00000024000c7c82 */ /* 0x000fe20008000000 */
[----:B------:R-:W-:Y:S01]  /*18e0*/  UMOV UR9, UR33 ;  /* 0x0000002100097c82 */ /* 0x000fe20008000000 */
[----:B------:R-:W-:Y:S01]  /*18f0*/  UMOV UR10, UR34 ;  /* 0x00000022000a7c82 */ /* 0x000fe20008000000 */
[----:B------:R-:W-:Y:S01]  /*1900*/  UIADD3 UR16, UPT, UPT, UR16, 0x1, URZ ;  /* 0x0000000110107890 */ /* 0x000fe2000fffe0ff */
[----:B------:R-:W-:Y:S01]  /*1910*/  UMOV UR24, UR5 ;  /* 0x0000000500187c82 */ /* 0x000fe20008000000 */
[----:B------:R-:W-:Y:S02]  /*1920*/  UMOV UR17, UR6 ;  /* 0x0000000600117c82 */ /* 0x000fe40008000000 */
[----:B------:R1:W-:Y:S01]  /*1930*/  UTMALDG.3D [UR8], [UR20], desc[UR18] ;  /* 0x00001208140075b4 */ /* 0x0003e20008011000 */
[----:B------:R-:W-:-:S09]  /*1940*/  UISETP.NE.AND UP0, UPT, UR16, UR5, UPT ;  /* 0x000000051000728c */ /* 0x000fd2000bf05270 */
[----:B------:R-:W-:Y:S05]  /*1950*/  BRA.U UP0, `(.L_x_25) ;  /* 0xfffffffd00607547 */ /* 0x000fea000b83ffff */
.L_x_20:
[----:B-1----:R-:W-:Y:S01]  /*1960*/  ULEA UR8, UR6, UR4, 0x3 ;  /* 0x0000000406087291 */ /* 0x002fe2000f8e18ff */
[----:B------:R-:W-:Y:S01]  /*1970*/  SHF.L.U32 R2, R15, 0x1f, RZ ;  /* 0x0000001f0f027819 */ /* 0x000fe200000006ff */
[----:B------:R-:W-:Y:S01]  /*1980*/  @!P1 SYNCS.ARRIVE.TRANS64.A1T0 RZ, [UR4+0x68], RZ ;  /* 0x000068ffffff99a7 */ /* 0x000fe20008100004 */
[----:B------:R-:W-:-:S06]  /*1990*/  UISETP.GT.AND UP0, UPT, UR15, UR14, UPT ;  /* 0x0000000e0f00728c */ /* 0x000fcc000bf04270 */
[----:B--2---:R1:W2:Y:S03]  /*19a0*/  SYNCS.PHASECHK.TRANS64.TRYWAIT P0, [UR8+0x28], R2 ;  /* 0x00002802ff0075a7 */ /* 0x0042a60008001108 */
[----:B------:R-:W-:Y:S05]  /*19b0*/  BRA.U !UP0, `(.L_x_26) ;  /* 0x0000000108ac7547 */ /* 0x000fea000b800000 */
[----:B------:R-:W-:Y:S01]  /*19c0*/  UIADD3 UR21, UPT, UPT, UR7, UR24, URZ ;  /* 0x0000001807157290 */ /* 0x000fe2000fffe0ff */
[----:B------:R-:W-:-:S11]  /*19d0*/  UMOV UR25, UR6 ;  /* 0x0000000600197c82 */ /* 0x000fd60008000000 */
.L_x_31:
[----:B-1----:R-:W-:Y:S01]  /*19e0*/  ULEA UR17, UR25, UR4, 0x3 ;  /* 0x0000000419117291 */ /* 0x002fe2000f8e18ff */
[----:B--2---:R-:W-:Y:S01]  /*19f0*/  @!P5 MOV R3, 0x1800 ;  /* 0x000018000003d802 */ /* 0x004fe20000000f00 */
[----:B--2---:R-:W-:Y:S10]  /*1a00*/  @P0 BRA `(.L_x_27) ;  /* 0x00000000000c0947 */ /* 0x004ff40003800000 */
[----:B------:R-:W-:-:S04]  /*1a10*/  SHF.L.U32 R5, R15, 0x1f, RZ ;  /* 0x0000001f0f057819 */ /* 0x000fc800000006ff */
[----:B------:R-:W2:Y:S02]  /*1a20*/  SYNCS.PHASECHK.TRANS64.TRYWAIT P0, [UR17+0x28], R5 ;  /* 0x00002805ff0075a7 */ /* 0x000ea40008001111 */
[----:B--2---:R-:W-:Y:S05]  /*1a30*/  @!P0 BRA `(.L_x_28) ;  /* 0x0000004c00c48947 */ /* 0x004fea0003800000 */
.L_x_27:
[----:B------:R2:W-:Y:S01]  /*1a40*/  @!P5 SYNCS.ARRIVE.TRANS64 RZ, [UR17], R3 ;  /* 0x00000003ffffd9a7 */ /* 0x0005e20008000011 */
[----:B------:R-:W-:Y:S04]  /*1a50*/  BSSY.RECONVERGENT B0, `(.L_x_29) ;  /* 0x0000003000007945 */ /* 0x000fe80003800200 */
[----:B------:R-:W-:Y:S05]  /*1a60*/  @P4 BRA `(.L_x_30) ;  /* 0x0000000000044947 */ /* 0x000fea0003800000 */
[----:B------:R-:W-:Y:S05]  /*1a70*/  BPT.TRAP 0x1 ;  /* 0x000000040000795c */ /* 0x000fea0000300000 */
.L_x_30:
[----:B------:R-:W-:Y:S05]  /*1a80*/  BSYNC.RECONVERGENT B0 ;  /* 0x0000000000007941 */ /* 0x000fea0003800200 */
.L_x_29:
        /* <DEDUP_REMOVED lines=10> */
[----:B------:R-:W-:Y:S01]  /*1b30*/  UIADD3 UR16, UPT, UPT, UR16, 0x4400, URZ ;  /* 0x0000440010107890 */ /* 0x000fe2000fffe0ff */
[----:B-1----:R-:W-:Y:S01]  /*1b40*/  SHF.L.U32 R2, R15, 0x1f, RZ ;  /* 0x0000001f0f027819 */ /* 0x002fe200000006ff */
[----:B------:R-:W-:Y:S02]  /*1b50*/  UIADD3.X UR31, UPT, UPT, URZ, UR23, URZ, UP1, !UPT ;  /* 0x00000017ff1f7290 */ /* 0x000fe40008ffe4ff */
[----:B------:R-:W-:Y:S01]  /*1b60*/  UIADD3.X UR29, UPT, UPT, URZ, UR23, URZ, UP0, !UPT ;  /* 0x00000017ff1d7290 */ /* 0x000fe200087fe4ff */
[----:B------:R1:W1:Y:S01]  /*1b70*/  SYNCS.PHASECHK.TRANS64.TRYWAIT P0, [UR8+0x28], R2 ;  /* 0x00002802ff0075a7 */ /* 0x0002620008001108 */
[----:B------:R-:W-:Y:S01]  /*1b80*/  ULEA UR8, UR25, UR4, 0xb ;  /* 0x0000000419087291 */ /* 0x000fe2000f8e58ff */
[----:B------:R-:W-:Y:S01]  /*1b90*/  UMOV UR26, 0x0 ;  /* 0x00000000001a7882 */ /* 0x000fe20000000000 */
[----:B------:R-:W-:-:S02]  /*1ba0*/  UMOV UR27, 0x10000000 ;  /* 0x10000000001b7882 */ /* 0x000fc40000000000 */
[----:B------:R-:W-:Y:S01]  /*1bb0*/  UIADD3 UR8, UPT, UPT, UR8, 0x9400, URZ ;  /* 0x0000940008087890 */ /* 0x000fe2000fffe0ff */
[----:B------:R-:W-:Y:S01]  /*1bc0*/  UMOV UR19, UR35 ;  /* 0x0000002300137c82 */ /* 0x000fe20008000000 */
[----:B------:R-:W-:Y:S01]  /*1bd0*/  UMOV UR20, UR36 ;  /* 0x0000002400147c82 */ /* 0x000fe20008000000 */
[----:B------:R-:W-:Y:S01]  /*1be0*/  UMOV UR12, UR36 ;  /* 0x00000024000c7c82 */ /* 0x000fe20008000000 */
[----:B------:R-:W-:Y:S01]  /*1bf0*/  UMOV UR9, UR17 ;  /* 0x0000001100097c82 */ /* 0x000fe20008000000 */
[----:B------:R-:W-:Y:S01]  /*1c00*/  UMOV UR10, UR18 ;  /* 0x00000012000a7c82 */ /* 0x000fe20008000000 */
[----:B------:R1:W-:Y:S01]  /*1c10*/  UTMALDG.3D [UR16], [UR30], desc[UR26] ;  /* 0x00001a101e0075b4 */ /* 0x0003e20008011000 */
[----:B------:R-:W-:Y:S01]  /*1c20*/  UIADD3 UR24, UPT, UPT, UR24, 0x1, URZ ;  /* 0x0000000118187890 */ /* 0x000fe2000fffe0ff */
[----:B------:R-:W-:-:S03]  /*1c30*/  UMOV UR25, UR6 ;  /* 0x0000000600197c82 */ /* 0x000fc60008000000 */
[----:B------:R-:W-:Y:S01]  /*1c40*/  UISETP.NE.AND UP0, UPT, UR24, UR21, UPT ;  /* 0x000000151800728c */ /* 0x000fe2000bf05270 */
[----:B------:R1:W-:Y:S08]  /*1c50*/  UTMALDG.3D [UR8], [UR28], desc[UR26] ;  /* 0x00001a081c0075b4 */ /* 0x0003f00008011000 */
[----:B------:R-:W-:Y:S05]  /*1c60*/  BRA.U UP0, `(.L_x_31) ;  /* 0xfffffffd005c7547 */ /* 0x000fea000b83ffff */
.L_x_26:
[C---:B-1----:R-:W-:Y:S01]  /*1c70*/  LEA R2, R14.reuse, UR4, 0x3 ;  /* 0x000000040e027c11 */ /* 0x042fe2000f8e18ff */
[----:B------:R-:W-:Y:S01]  /*1c80*/  NOP ;  /* 0x0000000000007918 */ /* 0x000fe20000000000 */
[----:B--2---:R-:W-:Y:S02]  /*1c90*/  SHF.L.U32 R3, R13, 0x1f, RZ ;  /* 0x0000001f0d037819 */ /* 0x004fe400000006ff */
[----:B------:R-:W-:Y:S02]  /*1ca0*/  LEA R4, R14, UR4, 0x4 ;  /* 0x000000040e047c11 */ /* 0x000fe4000f8e20ff */
[----:B------:R-:W1:Y:S02]  /*1cb0*/  SYNCS.PHASECHK.TRANS64.TRYWAIT P0, [R2+URZ+0x70], R3 ;  /* 0x00007003020075a7 */ /* 0x000e6400080011ff */
[----:B-1----:R-:W-:Y:S05]  /*1cc0*/  @!P0 BRA `(.L_x_32) ;  /* 0x0000004c00388947 */ /* 0x002fea0003800000 */
.L_x_99:
[----:B------:R-:W2:Y:S01]  /*1cd0*/  LDS.128 R4, [R4+0x100] ;  /* 0x0001000004047984 */ /* 0x000ea20000000c00 */
[----:B---3--:R-:W-:Y:S01]  /*1ce0*/  ISETP.GE.AND P0, PT, R72, 0x1, PT ;  /* 0x000000014800780c */ /* 0x008fe20003f06270 */
[----:B-1----:R-:W-:Y:S01]  /*1cf0*/  VIADD R2, R2, 0x80 ;  /* 0x0000008002027836 */ /* 0x002fe20000000000 */
[----:B------:R-:W-:Y:S01]  /*1d00*/  @!PT LDS RZ, [RZ] ;  /* 0x00000000fffff984 */ /* 0x000fe20000000800 */
[----:B------:R-:W-:Y:S01]  /*1d10*/  @!PT LDS RZ, [RZ] ;  /* 0x00000000fffff984 */ /* 0x000fe20000000800 */
[----:B------:R-:W-:Y:S01]  /*1d20*/  @!PT LDS RZ, [RZ] ;  /* 0x00000000fffff984 */ /* 0x000fe20000000800 */
[----:B------:R-:W-:Y:S01]  /*1d30*/  @!PT LDS RZ, [RZ] ;  /* 0x00000000fffff984 */ /* 0x000fe20000000800 */
[----:B------:R1:W-:Y:S06]  /*1d40*/  MEMBAR.ALL.CTA ;  /* 0x0000000000007992 */ /* 0x0003ec0000008000 */
[----:B-1----:R-:W1:Y:S01]  /*1d50*/  FENCE.VIEW.ASYNC.S ;  /* 0x00000000000073c6 */ /* 0x002e620000000000 */
[----:B------:R-:W-:-:S04]  /*1d60*/  PRMT R2, RZ, 0x654, R2 ;  /* 0x00000654ff027816 */ /* 0x000fc80000000002 */
[----:B-1----:R1:W-:Y:S01]  /*1d70*/  SYNCS.ARRIVE.TRANS64.RED.A1T0 RZ, [R2+URZ], RZ ;  /* 0x000000ff02ff79a7 */ /* 0x0023e200081004ff */
[----:B--2---:R-:W-:-:S13]  /*1d80*/  LOP3.LUT P2, RZ, R6, 0x1, RZ, 0xc0, !PT ;  /* 0x0000000106ff7812 */ /* 0x004fda000784c0ff */
[----:B------:R-:W-:Y:S01]  /*1d90*/  @P2 SHF.R.U32.HI R3, RZ, 0x10, R5 ;  /* 0x00000010ff032819 */ /* 0x000fe20000011605 */
[----:B------:R-:W-:Y:S01]  /*1da0*/  VOTEU.ANY UP0, P2 ;  /* 0x0000000000ff7886 */ /* 0x000fe20001000100 */
[----:B------:R-:W-:Y:S02]  /*1db0*/  @P2 MOV R11, R4 ;  /* 0x00000004000b2202 */ /* 0x000fe40000000f00 */
[----:B------:R-:W-:Y:S02]  /*1dc0*/  @P2 R2UR.BROADCAST UR8, R3 ;  /* 0x00000000030822ca */ /* 0x000fe400008e0000 */
[----:B------:R-:W-:-:S11]  /*1dd0*/  @P2 LOP3.LUT R8, R5, 0xffff, RZ, 0xc0, !PT ;  /* 0x0000ffff05082812 */ /* 0x000fd600078ec0ff */
[----:B------:R-:W-:Y:S01]  /*1de0*/  @UP0 UMOV UR36, UR8 ;  /* 0x0000000800240c82 */ /* 0x000fe20008000000 */
[----:B-1----:R-:W-:Y:S05]  /*1df0*/  @!P0 BRA `(.L_x_33) ;  /* 0x0000000000b88947 */ /* 0x002fea0003800000 */
[----:B------:R-:W4:Y:S01]  /*1e00*/  LDC.64 R4, c[0x0][0xb18] ;  /* 0x0002c600ff047b82 */ /* 0x000f220000000a00 */
[----:B------:R-:W-:-:S07]  /*1e10*/  ISETP.NE.AND P3, PT, R72, 0x1, PT ;  /* 0x000000014800780c */ /* 0x000fce0003f65270 */
[----:B------:R-:W1:Y:S08]  /*1e20*/  LDC.64 R6, c[0x0][0xb10] ;  /* 0x0002c400ff067b82 */ /* 0x000e700000000a00 */
[----:B------:R-:W2:Y:S08]  /*1e30*/  LDC R16, c[0x0][0xb20] ;  /* 0x0002c800ff107b82 */ /* 0x000eb00000000800 */
[----:B------:R-:W3:Y:S01]  /*1e40*/  LDC R18, c[0x0][0xb0c] ;  /* 0x0002c300ff127b82 */ /* 0x000ee20000000800 */
[----:B----4-:R-:W-:Y:S01]  /*1e50*/  IMAD.HI.U32 R17, R0, R5, RZ ;  /* 0x0000000500117227 */ /* 0x010fe200078e00ff */
[----:B------:R-:W-:-:S03]  /*1e60*/  ISETP.NE.AND P0, PT, R4, 0x1, PT ;  /* 0x000000010400780c */ /* 0x000fc60003f05270 */
[----:B------:R-:W-:-:S03]  /*1e70*/  IMAD.HI.U32 R5, R8, R5, RZ ;  /* 0x0000000508057227 */ /* 0x000fc600078e00ff */
[----:B------:R-:W4:Y:S01]  /*1e80*/  LDC.64 R2, c[0x0][0xb28] ;  /* 0x0002ca00ff027b82 */ /* 0x000f220000000a00 */
[----:B-1----:R-:W-:-:S04]  /*1e90*/  IMAD.HI.U32 R20, R9, R6, RZ ;  /* 0x0000000609147227 */ /* 0x002fc800078e00ff */
[----:B------:R-:W-:Y:S01]  /*1ea0*/  IMAD.HI.U32 R22, R11, R6, RZ ;  /* 0x000000060b167227 */ /* 0x000fe200078e00ff */
[----:B------:R-:W-:Y:S02]  /*1eb0*/  SHF.R.U32.HI R20, RZ, R7, R20 ;  /* 0x00000007ff147219 */ /* 0x000fe40000011614 */
[-C--:B--2---:R-:W-:Y:S02]  /*1ec0*/  SHF.R.U32.HI R17, RZ, R16.reuse, R17 ;  /* 0x00000010ff117219 */ /* 0x084fe40000011611 */
[----:B------:R-:W-:Y:S02]  /*1ed0*/  SHF.R.U32.HI R5, RZ, R16, R5 ;  /* 0x00000010ff057219 */ /* 0x000fe40000011605 */
[----:B------:R-:W-:Y:S02]  /*1ee0*/  SEL R17, R0, R17, !P0 ;  /* 0x0000001100117207 */ /* 0x000fe40004000000 */
[----:B------:R-:W-:Y:S02]  /*1ef0*/  SHF.R.U32.HI R22, RZ, R7, R22 ;  /* 0x00000007ff167219 */ /* 0x000fe40000011616 */
[----:B---3--:R-:W-:-:S02]  /*1f00*/  ISETP.NE.AND P1, PT, R18, 0x1, PT ;  /* 0x000000011200780c */ /* 0x008fc40003f25270 */
[----:B------:R-:W-:Y:S02]  /*1f10*/  SEL R5, R8, R5, !P0 ;  /* 0x0000000508057207 */ /* 0x000fe40004000000 */
[----:B------:R-:W-:Y:S02]  /*1f20*/  SEL R19, R9, R20, !P1 ;  /* 0x0000001409137207 */ /* 0x000fe40004800000 */
[----:B------:R-:W-:Y:S01]  /*1f30*/  SEL R7, R11, R22, !P1 ;  /* 0x000000160b077207 */ /* 0x000fe20004800000 */
[----:B----4-:R-:W-:-:S04]  /*1f40*/  IMAD.HI.U32 R20, R17, R2, RZ ;  /* 0x0000000211147227 */ /* 0x010fc800078e00ff */
[----:B------:R-:W-:Y:S01]  /*1f50*/  IMAD.HI.U32 R6, R19, R2, RZ ;  /* 0x0000000213067227 */ /* 0x000fe200078e00ff */
[----:B------:R-:W-:-:S04]  /*1f60*/  @P3 SHF.R.U32.HI R17, RZ, R3, R20 ;  /* 0x00000003ff113219 */ /* 0x000fc80000011614 */
[----:B------:R-:W-:Y:S01]  /*1f70*/  @P3 SHF.R.U32.HI R19, RZ, R3, R6 ;  /* 0x00000003ff133219 */ /* 0x000fe20000011606 */
[----:B------:R-:W-:-:S04]  /*1f80*/  IMAD R17, R72, R17, RZ ;  /* 0x0000001148117224 */ /* 0x000fc800078e02ff */
[----:B------:R-:W-:Y:S01]  /*1f90*/  IMAD R6, R72, R19, RZ ;  /* 0x0000001348067224 */ /* 0x000fe200078e02ff */
[C---:B------:R-:W-:Y:S02]  /*1fa0*/  ISETP.GE.AND P0, PT, R5.reuse, R17, PT ;  /* 0x000000110500720c */ /* 0x040fe40003f06270 */
[----:B------:R-:W-:Y:S02]  /*1fb0*/  IADD3 R17, PT, PT, -R5, RZ, RZ ;  /* 0x000000ff05117210 */ /* 0x000fe40007ffe1ff */
[----:B------:R-:W-:Y:S01]  /*1fc0*/  ISETP.GE.OR P0, PT, R7, R6, P0 ;  /* 0x000000060700720c */ /* 0x000fe20000706670 */
[----:B------:R-:W-:-:S04]  /*1fd0*/  IMAD.HI.U32 R6, R5, R2, RZ ;  /* 0x0000000205067227 */ /* 0x000fc800078e00ff */
[----:B------:R-:W-:Y:S01]  /*1fe0*/  IMAD R8, R4, R17, R8 ;  /* 0x0000001104087224 */ /* 0x000fe200078e0208 */
[----:B------:R-:W-:-:S04]  /*1ff0*/  SHF.R.U32.HI R6, RZ, R3, R6 ;  /* 0x00000003ff067219 */ /* 0x000fc80000011606 */
[----:B------:R-:W-:-:S03]  /*2000*/  SEL R6, R5, R6, !P3 ;  /* 0x0000000605067207 */ /* 0x000fc60005800000 */
[----:B------:R-:W-:-:S04]  /*2010*/  @!P0 IMAD.HI.U32 R16, R7, R2, RZ ;  /* 0x0000000207108227 */ /* 0x000fc800078e00ff */
[----:B------:R-:W-:Y:S01]  /*2020*/  IMAD.MOV R2, RZ, RZ, -R6 ;  /* 0x000000ffff027224 */ /* 0x000fe200078e0a06 */
[----:B------:R-:W-:-:S03]  /*2030*/  @!P0 SHF.R.U32.HI R16, RZ, R3, R16 ;  /* 0x00000003ff108219 */ /* 0x000fc60000011610 */
[----:B------:R-:W-:Y:S01]  /*2040*/  IMAD R2, R72, R2, R5 ;  /* 0x0000000248027224 */ /* 0x000fe200078e0205 */
[----:B------:R-:W-:-:S05]  /*2050*/  @!P0 SEL R3, R7, R16, !P3 ;  /* 0x0000001007038207 */ /* 0x000fca0005800000 */
[--C-:B------:R-:W-:Y:S02]  /*2060*/  @!P0 IMAD.IADD R6, R6, 0x1, -R3.reuse ;  /* 0x0000000106068824 */ /* 0x100fe400078e0a03 */
[----:B------:R-:W-:Y:S01]  /*2070*/  @!P0 IMAD R3, R2, R19, R3 ;  /* 0x0000001302038224 */ /* 0x000fe200078e0203 */
[----:B------:R-:W-:Y:S01]  /*2080*/  IADD3 R2, PT, PT, -R7, RZ, RZ ;  /* 0x000000ff07027210 */ /* 0x000fe20007ffe1ff */
[----:B------:R-:W-:Y:S02]  /*2090*/  @!P0 IMAD R5, R72, R6, R7 ;  /* 0x0000000648058224 */ /* 0x000fe400078e0207 */
[----:B------:R-:W-:Y:S02]  /*20a0*/  @!P0 IMAD.MOV.U32 R7, RZ, RZ, R3 ;  /* 0x000000ffff078224 */ /* 0x000fe400078e0003 */
[----:B------:R-:W-:Y:S02]  /*20b0*/  IMAD R2, R18, R2, R11 ;  /* 0x0000000212027224 */ /* 0x000fe400078e020b */
[----:B------:R-:W-:-:S02]  /*20c0*/  IMAD R8, R5, R4, R8 ;  /* 0x0000000405087224 */ /* 0x000fc400078e0208 */
[----:B------:R-:W-:Y:S02]  /*20d0*/  IMAD R11, R7, R18, R2 ;  /* 0x00000012070b7224 */ /* 0x000fe400078e0202 */
.L_x_33:
[----:B------:R-:W1:Y:S02]  /*20e0*/  LDCU UR8, c[0x0][0xb30] ;  /* 0x00016600ff0877ac */ /* 0x000e640008000800 */
[----:B-1----:R-:W-:-:S09]  /*20f0*/  UISETP.NE.AND UP0, UPT, UR8, 0x1, UPT ;  /* 0x000000010800788c */ /* 0x002fd2000bf05270 */
[----:B------:R-:W-:Y:S05]  /*2100*/  BRA.U UP0, `(.L_x_34) ;  /* 0x0000000100407547 */ /* 0x000fea000b800000 */
[----:B------:R-:W1:Y:S08]  /*2110*/  LDC.64 R4, c[0x0][0xb10] ;  /* 0x0002c400ff047b82 */ /* 0x000e700000000a00 */
[----:B------:R-:W2:Y:S08]  /*2120*/  LDC.64 R2, c[0x0][0xb18] ;  /* 0x0002c600ff027b82 */ /* 0x000eb00000000a00 */
[----:B------:R-:W3:Y:S08]  /*2130*/  LDC R6, c[0x0][0xb20] ;  /* 0x0002c800ff067b82 */ /* 0x000ef00000000800 */
[----:B------:R-:W4:Y:S01]  /*2140*/  LDC R16, c[0x0][0xb0c] ;  /* 0x0002c300ff107b82 */ /* 0x000f220000000800 */
[----:B-1----:R-:W-:-:S05]  /*2150*/  IMAD.HI.U32 R4, R11, R4, RZ ;  /* 0x000000040b047227 */ /* 0x002fca00078e00ff */
[----:B------:R-:W-:Y:S01]  /*2160*/  SHF.R.U32.HI R4, RZ, R5, R4 ;  /* 0x00000005ff047219 */ /* 0x000fe20000011604 */
[----:B--2---:R-:W-:Y:S01]  /*2170*/  IMAD.HI.U32 R3, R8, R3, RZ ;  /* 0x0000000308037227 */ /* 0x004fe200078e00ff */
[----:B------:R-:W-:-:S04]  /*2180*/  ISETP.NE.AND P0, PT, R2, 0x1, PT ;  /* 0x000000010200780c */ /* 0x000fc80003f05270 */
[----:B---3--:R-:W-:-:S04]  /*2190*/  SHF.R.U32.HI R3, RZ, R6, R3 ;  /* 0x00000006ff037219 */ /* 0x008fc80000011603 */
[----:B------:R-:W-:Y:S02]  /*21a0*/  SEL R3, R8, R3, !P0 ;  /* 0x0000000308037207 */ /* 0x000fe40004000000 */
[----:B----4-:R-:W-:-:S04]  /*21b0*/  ISETP.NE.AND P1, PT, R16, 0x1, PT ;  /* 0x000000011000780c */ /* 0x010fc80003f25270 */
[----:B------:R-:W-:-:S05]  /*21c0*/  SEL R4, R11, R4, !P1 ;  /* 0x000000040b047207 */ /* 0x000fca0004800000 */
[----:B------:R-:W-:Y:S02]  /*21d0*/  IMAD.IADD R5, R3, 0x1, -R4 ;  /* 0x0000000103057824 */ /* 0x000fe400078e0a04 */
[----:B------:R-:W-:Y:S02]  /*21e0*/  IMAD.IADD R3, R4, 0x1, -R3 ;  /* 0x0000000104037824 */ /* 0x000fe400078e0a03 */
[----:B------:R-:W-:Y:S02]  /*21f0*/  IMAD R11, R5, R16, R11 ;  /* 0x00000010050b7224 */ /* 0x000fe400078e020b */
[----:B------:R-:W-:-:S07]  /*2200*/  IMAD R8, R3, R2, R8 ;  /* 0x0000000203087224 */ /* 0x000fce00078e0208 */
.L_x_34:
[----:B------:R-:W-:Y:S01]  /*2210*/  VIADD R14, R14, 0x1 ;  /* 0x000000010e0e7836 */ /* 0x000fe20000000000 */
[----:B------:R-:W-:Y:S01]  /*2220*/  PLOP3.LUT P1, PT, PT, PT, PT, 0x80, 0x8 ;  /* 0x000000000008781c */ /* 0x000fe20003f2f070 */
[----:B------:R-:W-:Y:S02]  /*2230*/  IMAD.IADD R165, R11, 0x1, R154 ;  /* 0x000000010ba57824 */ /* 0x000fe400078e029a */
[----:B------:R-:W-:Y:S01]  /*2240*/  IMAD.IADD R155, R8, 0x1, R143 ;  /* 0x00000001089b7824 */ /* 0x000fe200078e028f */
[----:B------:R-:W-:-:S04]  /*2250*/  ISETP.NE.AND P0, PT, R14, 0x2, PT ;  /* 0x000000020e00780c */ /* 0x000fc80003f05270 */
[----:B------:R-:W-:Y:S02]  /*2260*/  SEL R2, RZ, 0x1, P0 ;  /* 0x00000001ff027807 */ /* 0x000fe40000000000 */
[----:B------:R-:W-:Y:S02]  /*2270*/  SEL R14, R14, RZ, P0 ;  /* 0x000000ff0e0e7207 */ /* 0x000fe40000000000 */
[----:B------:R-:W-:Y:S01]  /*2280*/  LOP3.LUT R13, R13, R2, RZ, 0x3c, !PT ;  /* 0x000000020d0d7212 */ /* 0x000fe200078e3cff */
[----:B------:R-:W-:Y:S06]  /*2290*/  @P2 BRA `(.L_x_35) ;  /* 0xfffffff000982947 */ /* 0x000fec000383ffff */
[----:B------:R-:W-:Y:S01]  /*22a0*/  UIADD3 UR4, UPT, UPT, UR4, 0x28, URZ ;  /* 0x0000002804047890 */ /* 0x000fe2000fffe0ff */
[----:B------:R-:W-:-:S03]  /*22b0*/  SHF.L.U32 R3, R15, 0x1f, RZ ;  /* 0x0000001f0f037819 */ /* 0x000fc600000006ff */
[----:B------:R-:W-:-:S09]  /*22c0*/  ULEA UR5, UR6, UR4, 0x3 ;  /* 0x0000000406057291 */ /* 0x000fd2000f8e18ff */
[----:B------:R-:W1:Y:S02]  /*22d0*/  SYNCS.PHASECHK.TRANS64.TRYWAIT P0, [UR5], R3 ;  /* 0x00000003ff0075a7 */ /* 0x000e640008001105 */
[----:B-1----:R-:W-:Y:S05]  /*22e0*/  @!P0 BRA `(.L_x_36) ;  /* 0x0000004400c48947 */ /* 0x002fea0003800000 */
.L_x_101:
[----:B------:R-:W-:-:S04]  /*22f0*/  UIADD3 UR6, UPT, UPT, UR6, 0x1, URZ ;  /* 0x0000000106067890 */ /* 0x000fc8000fffe0ff */
[----:B------:R-:W-:-:S04]  /*2300*/  UISETP.NE.AND UP0, UPT, UR6, 0x5, UPT ;  /* 0x000000050600788c */ /* 0x000fc8000bf05270 */
[----:B------:R-:W-:Y:S02]  /*2310*/  USEL UR7, URZ, 0x1, UP0 ;  /* 0x00000001ff077887 */ /* 0x000fe40008000000 */
[----:B------:R-:W-:-:S04]  /*2320*/  USEL UR6, UR6, URZ, UP0 ;  /* 0x000000ff06067287 */ /* 0x000fc80008000000 */
[----:B------:R-:W-:Y:S01]  /*2330*/  ULEA UR5, UR6, UR4, 0x3 ;  /* 0x0000000406057291 */ /* 0x000fe2000f8e18ff */
[----:B------:R-:W-:-:S04]  /*2340*/  LOP3.LUT R2, R15, UR7, RZ, 0x3c, !PT ;  /* 0x000000070f027c12 */ /* 0x000fc8000f8e3cff */
[----:B-1----:R-:W-:-:S04]  /*2350*/  SHF.L.U32 R3, R2, 0x1f, RZ ;  /* 0x0000001f02037819 */ /* 0x002fc800000006ff */
[----:B------:R-:W1:Y:S02]  /*2360*/  SYNCS.PHASECHK.TRANS64.TRYWAIT P0, [UR5], R3 ;  /* 0x00000003ff0075a7 */ /* 0x000e640008001105 */
[----:B-1----:R-:W-:Y:S05]  /*2370*/  @!P0 BRA `(.L_x_37) ;  /* 0x0000004400b88947 */ /* 0x002fea0003800000 */
.L_x_103:
        /* <DEDUP_REMOVED lines=9> */
.L_x_105:
        /* <DEDUP_REMOVED lines=9> */
.L_x_107:
[----:B------:R-:W-:-:S04]  /*24a0*/  UIADD3 UR6, UPT, UPT, UR6, 0x1, URZ ;  /* 0x0000000106067890 */ /* 0x000fc8000fffe0ff */
[----:B------:R-:W-:-:S04]  /*24b0*/  UISETP.NE.AND UP0, UPT, UR6, 0x5, UPT ;  /* 0x000000050600788c */ /* 0x000fc8000bf05270 */
[----:B------:R-:W-:Y:S02]  /*24c0*/  USEL UR5, URZ, 0x1, UP0 ;  /* 0x00000001ff057887 */ /* 0x000fe40008000000 */
[----:B------:R-:W-:-:S04]  /*24d0*/  USEL UR6, UR6, URZ, UP0 ;  /* 0x000000ff06067287 */ /* 0x000fc80008000000 */
[----:B------:R-:W-:Y:S01]  /*24e0*/  ULEA UR6, UR6, UR4, 0x3 ;  /* 0x0000000406067291 */ /* 0x000fe2000f8e18ff */
[----:B-1----:R-:W-:-:S04]  /*24f0*/  LOP3.LUT R3, R2, UR5, RZ, 0x3c, !PT ;  /* 0x0000000502037c12 */ /* 0x002fc8000f8e3cff */
[----:B------:R-:W-:Y:S01]  /*2500*/  SHF.L.U32 R3, R3, 0x1f, RZ ;  /* 0x0000001f03037819 */ /* 0x000fe200000006ff */
[----:B----4-:R-:W-:-:S07]  /*2510*/  IMAD.U32 R0, RZ, RZ, UR6 ;  /* 0x00000006ff007e24 */ /* 0x010fce000f8e00ff */
.L_x_40:
[----:B-1----:R1:W2:Y:S02]  /*2520*/  SYNCS.PHASECHK.TRANS64.TRYWAIT P0, [R0+URZ], R3 ;  /* 0x00000003000075a7 */ /* 0x0022a400080011ff */
[----:B--2---:R-:W-:Y:S05]  /*2530*/  @!P0 NANOSLEEP.SYNCS 0x989680 ;  /* 0x009896800000895d */ /* 0x004fea0003900000 */
[----:B------:R-:W2:Y:S02]  /*2540*/  @!P0 SYNCS.PHASECHK.TRANS64 P0, [R0+URZ], R3 ;  /* 0x00000003000085a7 */ /* 0x000ea400080010ff */
[----:B--2---:R-:W-:Y:S05]  /*2550*/  @P0 EXIT ;  /* 0x000000000000094d */ /* 0x004fea0003800000 */
[----:B------:R-:W-:Y:S05]  /*2560*/  BRA `(.L_x_40) ;  /* 0xfffffffc00ec7947 */ /* 0x000fea000383ffff */
.L_x_17:
[----:B------:R-:W-:-:S04]  /*2570*/  UISETP.NE.AND UP1, UPT, UR37, URZ, UPT ;  /* 0x000000ff2500728c */ /* 0x000fc8000bf25270 */
[----:B------:R-:W-:-:S09]  /*2580*/  UISETP.NE.OR UP1, UPT, UR8, 0x1, UP1 ;  /* 0x000000010800788c */ /* 0x000fd20008f25670 */
[----:B------:R-:W-:Y:S05]  /*2590*/  BRA.U UP1, `(.L_x_41) ;  /* 0x0000000501487547 */ /* 0x000fea000b800000 */
[----:B------:R-:W-:Y:S01]  /*25a0*/  ISETP.NE.AND P2, PT, R2, RZ, PT ;  /* 0x000000ff0200720c */ /* 0x000fe20003f45270 */
[----:B------:R-:W-:Y:S01]  /*25b0*/  IMAD.MOV.U32 R12, RZ, RZ, 0x1 ;  /* 0x00000001ff0c7424 */ /* 0x000fe200078e00ff */
[----:B------:R-:W-:Y:S02]  /*25c0*/  CS2R R10, SRZ ;  /* 0x00000000000a7805 */ /* 0x000fe4000001ff00 */
[----:B------:R-:W-:Y:S01]  /*25d0*/  CS2R R8, SRZ ;  /* 0x0000000000087805 */ /* 0x000fe2000001ff00 */
[----:B------:R-:W-:Y:S01]  /*25e0*/  UMOV UR4, 0x400 ;  /* 0x0000040000047882 */ /* 0x000fe20000000000 */
[----:B------:R-:W-:Y:S01]  /*25f0*/  UMOV UR6, URZ ;  /* 0x000000ff00067c82 */ /* 0x000fe20008000000 */
[----:B------:R-:W-:-:S12]  /*2600*/  ULEA UR37, UR37, UR4, 0x18 ;  /* 0x0000000425257291 */ /* 0x000fd8000f8ec0ff */
.L_x_45:
[----:B------:R-:W-:Y:S02]  /*2610*/  LEA R0, R8, UR37, 0x3 ;  /* 0x0000002508007c11 */ /* 0x000fe4000f8e18ff */
[----:B------:R-:W-:-:S03]  /*2620*/  SHF.L.U32 R5, R9, 0x1f, RZ ;  /* 0x0000001f09057819 */ /* 0x000fc600000006ff */
[----:B------:R-:W-:Y:S01]  /*2630*/  VIADD R4, R0, 0xe0 ;  /* 0x000000e000047836 */ /* 0x000fe20000000000 */
[----:B------:R-:W1:Y:S02]  /*2640*/  SYNCS.PHASECHK.TRANS64.TRYWAIT P0, [R0+URZ+0xd0], R5 ;  /* 0x0000d005000075a7 */ /* 0x000e6400080011ff */
[----:B-1----:R-:W-:Y:S05]  /*2650*/  @!P0 BRA `(.L_x_42) ;  /* 0x0000004400488947 */ /* 0x002fea0003800000 */
.L_x_108:
[----:B------:R-:W-:Y:S01]  /*2660*/  ULEA UR5, UR6, UR37, 0x3 ;  /* 0x0000002506057291 */ /* 0x000fe2000f8e18ff */
[----:B------:R-:W-:Y:S02]  /*2670*/  PRMT R4, RZ, 0x654, R4 ;  /* 0x00000654ff047816 */ /* 0x000fe40000000004 */
[----:B-1----:R-:W-:Y:S01]  /*2680*/  SHF.L.U32 R5, R12, 0x1f, RZ ;  /* 0x0000001f0c057819 */ /* 0x002fe200000006ff */
[----:B------:R-:W-:Y:S01]  /*2690*/  UIADD3 UR4, UPT, UPT, UR5, 0x70, URZ ;  /* 0x0000007005047890 */ /* 0x000fe2000fffe0ff */
[----:B------:R1:W-:Y:S05]  /*26a0*/  SYNCS.ARRIVE.TRANS64.RED.A1T0 RZ, [R4+URZ], RZ ;  /* 0x000000ff04ff79a7 */ /* 0x0003ea00081004ff */
[----:B------:R-:W-:Y:S01]  /*26b0*/  IMAD.U32 R7, RZ, RZ, UR4 ;  /* 0x00000004ff077e24 */ /* 0x000fe2000f8e00ff */
[----:B------:R-:W2:Y:S04]  /*26c0*/  SYNCS.PHASECHK.TRANS64.TRYWAIT P0, [UR5+0x80], R5 ;  /* 0x00008005ff0075a7 */ /* 0x000ea80008001105 */
[----:B------:R-:W-:Y:S01]  /*26d0*/  PRMT R6, R2, 0x654, R7 ;  /* 0x0000065402067816 */ /* 0x000fe20000000007 */
[----:B-1----:R-:W-:Y:S01]  /*26e0*/  @!P2 IMAD.MOV.U32 R4, RZ, RZ, 0x10 ;  /* 0x00000010ff04a424 */ /* 0x002fe200078e00ff */
[----:B--2---:R-:W-:Y:S06]  /*26f0*/  @!P0 BRA `(.L_x_43) ;  /* 0x0000004400348947 */ /* 0x004fec0003800000 */
.L_x_110:
[----:B------:R-:W-:Y:S01]  /*2700*/  ULEA UR4, UR6, UR37, 0x4 ;  /* 0x0000002506047291 */ /* 0x000fe2000f8e20ff */
[----:B------:R-:W-:Y:S01]  /*2710*/  SEL R3, R6, R3, !P2 ;  /* 0x0000000306037207 */ /* 0x000fe20005000000 */
[----:B------:R-:W-:Y:S01]  /*2720*/  UIADD3 UR5, UPT, UPT, UR5, 0x70, URZ ;  /* 0x0000007005057890 */ /* 0x000fe2000fffe0ff */
[----:B-1----:R-:W-:Y:S01]  /*2730*/  LEA R0, R11, UR37, 0x3 ;  /* 0x000000250b007c11 */ /* 0x002fe2000f8e18ff */
[----:B------:R-:W-:Y:S01]  /*2740*/  UIADD3 UR4, UPT, UPT, UR4, 0x100, URZ ;  /* 0x0000010004047890 */ /* 0x000fe2000fffe0ff */
[----:B------:R-:W-:Y:S01]  /*2750*/  SHF.L.U32 R5, R10, 0x1f, RZ ;  /* 0x0000001f0a057819 */ /* 0x000fe200000006ff */
[----:B------:R1:W-:Y:S01]  /*2760*/  @!P2 SYNCS.ARRIVE.TRANS64.RED RZ, [R3+URZ], R4 ;  /* 0x0000000403ffa9a7 */ /* 0x0003e200080004ff */
[----:B------:R-:W-:Y:S01]  /*2770*/  UIADD3 UR6, UPT, UPT, UR6, 0x1, URZ ;  /* 0x0000000106067890 */ /* 0x000fe2000fffe0ff */
[----:B------:R-:W-:-:S03]  /*2780*/  VIADD R8, R8, 0x1 ;  /* 0x0000000108087836 */ /* 0x000fc60000000000 */
[----:B------:R-:W-:Y:S02]  /*2790*/  UISETP.NE.AND UP0, UPT, UR6, 0x2, UPT ;  /* 0x000000020600788c */ /* 0x000fe4000bf05270 */
[----:B------:R-:W-:Y:S06]  /*27a0*/  UGETNEXTWORKID.BROADCAST [UR4], [UR5] ;  /* 0x00000000040073ca */ /* 0x000fec0008000100 */
[----:B------:R-:W-:Y:S01]  /*27b0*/  USEL UR4, URZ, 0x1, UP0 ;  /* 0x00000001ff047887 */ /* 0x000fe20008000000 */
[----:B------:R-:W-:Y:S01]  /*27c0*/  ISETP.NE.AND P0, PT, R8, 0x2, PT ;  /* 0x000000020800780c */ /* 0x000fe20003f05270 */
[----:B------:R-:W-:Y:S01]  /*27d0*/  USEL UR6, UR6, URZ, UP0 ;  /* 0x000000ff06067287 */ /* 0x000fe20008000000 */
[----:B------:R-:W2:Y:S03]  /*27e0*/  SYNCS.PHASECHK.TRANS64.TRYWAIT P1, [R0+URZ+0x70], R5 ;  /* 0x00007005000075a7 */ /* 0x000ea600080211ff */
[----:B------:R-:W-:Y:S01]  /*27f0*/  LOP3.LUT R12, R12, UR4, RZ, 0x3c, !PT ;  /* 0x000000040c0c7c12 */ /* 0x000fe2000f8e3cff */
[----:B-12---:R-:W-:Y:S07]  /*2800*/  @!P1 BRA `(.L_x_44) ;  /* 0x0000004400089947 */ /* 0x006fee0003800000 */
.L_x_111:
[C---:B------:R-:W-:Y:S01]  /*2810*/  LEA R4, R11.reuse, UR37, 0x4 ;  /* 0x000000250b047c11 */ /* 0x040fe2000f8e20ff */
[----:B-1----:R-:W-:Y:S01]  /*2820*/  VIADD R0, R0, 0x80 ;  /* 0x0000008000007836 */ /* 0x002fe20000000000 */
[----:B------:R-:W-:Y:S01]  /*2830*/  SEL R8, R8, RZ, P0 ;  /* 0x000000ff08087207 */ /* 0x000fe20000000000 */
[----:B------:R-:W-:-:S03]  /*2840*/  VIADD R11, R11, 0x1 ;  /* 0x000000010b0b7836 */ /* 0x000fc60000000000 */
[----:B------:R-:W1:Y:S01]  /*2850*/  LDS.128 R4, [R4+0x100] ;  /* 0x0001000004047984 */ /* 0x000e620000000c00 */
[----:B------:R-:W-:Y:S02]  /*2860*/  PRMT R0, RZ, 0x654, R0 ;  /* 0x00000654ff007816 */ /* 0x000fe40000000000 */
[C---:B------:R-:W-:Y:S01]  /*2870*/  ISETP.NE.AND P1, PT, R11.reuse, 0x2, PT ;  /* 0x000000020b00780c */ /* 0x040fe20003f25270 */
[----:B------:R-:W-:Y:S01]  /*2880*/  @!PT LDS RZ, [RZ] ;  /* 0x00000000fffff984 */ /* 0x000fe20000000800 */
[----:B------:R-:W-:Y:S01]  /*2890*/  @!PT LDS RZ, [RZ] ;  /* 0x00000000fffff984 */ /* 0x000fe20000000800 */
[----:B------:R-:W-:Y:S01]  /*28a0*/  @!PT LDS RZ, [RZ] ;  /* 0x00000000fffff984 */ /* 0x000fe20000000800 */
[----:B------:R-:W-:Y:S01]  /*28b0*/  @!PT LDS RZ, [RZ] ;  /* 0x00000000fffff984 */ /* 0x000fe20000000800 */
[----:B------:R2:W-:Y:S06]  /*28c0*/  MEMBAR.ALL.CTA ;  /* 0x0000000000007992 */ /* 0x0005ec0000008000 */
[----:B--2---:R-:W2:Y:S01]  /*28d0*/  FENCE.VIEW.ASYNC.S ;  /* 0x00000000000073c6 */ /* 0x004ea20000000000 */
[----:B------:R-:W-:Y:S01]  /*28e0*/  SEL R11, R11, RZ, P1 ;  /* 0x000000ff0b0b7207 */ /* 0x000fe20000800000 */
[----:B--2---:R2:W-:Y:S01]  /*28f0*/  SYNCS.ARRIVE.TRANS64.RED.A1T0 RZ, [R0+URZ], RZ ;  /* 0x000000ff00ff79a7 */ /* 0x0045e200081004ff */
[----:B-1----:R-:W-:-:S02]  /*2900*/  LOP3.LUT P3, RZ, R6, 0x1, RZ, 0xc0, !PT ;  /* 0x0000000106ff7812 */ /* 0x002fc4000786c0ff */
[----:B------:R-:W-:-:S04]  /*2910*/  SEL R5, RZ, 0x1, P1 ;  /* 0x00000001ff057807 */ /* 0x000fc80000800000 */
[----:B------:R-:W-:Y:S02]  /*2920*/  LOP3.LUT R10, R10, R5, RZ, 0x3c, !PT ;  /* 0x000000050a0a7212 */ /* 0x000fe400078e3cff */
[----:B--2---:R-:W-:-:S04]  /*2930*/  SEL R0, RZ, 0x1, P0 ;  /* 0x00000001ff007807 */ /* 0x004fc80000000000 */
[----:B------:R-:W-:Y:S01]  /*2940*/  LOP3.LUT R9, R9, R0, RZ, 0x3c, !PT ;  /* 0x0000000009097212 */ /* 0x000fe200078e3cff */
[----:B------:R-:W-:Y:S06]  /*2950*/  @P3 BRA `(.L_x_45) ;  /* 0xfffffffc002c3947 */ /* 0x000fec000383ffff */
[----:B------:R-:W-:Y:S01]  /*2960*/  ULEA UR5, UR6, UR37, 0x3 ;  /* 0x0000002506057291 */ /* 0x000fe2000f8e18ff */
[----:B------:R-:W-:-:S08]  /*2970*/  SHF.L.U32 R3, R12, 0x1f, RZ ;  /* 0x0000001f0c037819 */ /* 0x000fd000000006ff */
[----:B------:R-:W1:Y:S02]  /*2980*/  SYNCS.PHASECHK.TRANS64 P0, [UR5+0x80], R3 ;  /* 0x00008003ff0075a7 */ /* 0x000e640008001005 */
[----:B-1----:R-:W-:Y:S05]  /*2990*/  @P0 BRA `(.L_x_46) ;  /* 0x0000000000080947 */ /* 0x002fea0003800000 */
[----:B------:R-:W1:Y:S02]  /*29a0*/  SYNCS.PHASECHK.TRANS64.TRYWAIT P0, [UR5+0x80], R3 ;  /* 0x00008003ff0075a7 */ /* 0x000e640008001105 */
[----:B-1----:R-:W-:Y:S05]  /*29b0*/  @!P0 BRA `(.L_x_47) ;  /* 0x0000004000b08947 */ /* 0x002fea0003800000 */
.L_x_46:
[----:B------:R-:W-:-:S04]  /*29c0*/  UIADD3 UR4, UPT, UPT, UR6, 0x1, URZ ;  /* 0x0000000106047890 */ /* 0x000fc8000fffe0ff */
[----:B------:R-:W-:-:S04]  /*29d0*/  UISETP.NE.AND UP0, UPT, UR4, 0x2, UPT ;  /* 0x000000020400788c */ /* 0x000fc8000bf05270 */
[----:B------:R-:W-:Y:S02]  /*29e0*/  USEL UR7, URZ, 0x1, UP0 ;  /* 0x00000001ff077887 */ /* 0x000fe40008000000 */
[----:B------:R-:W-:-:S04]  /*29f0*/  USEL UR4, UR4, URZ, UP0 ;  /* 0x000000ff04047287 */ /* 0x000fc80008000000 */
[----:B------:R-:W-:Y:S01]  /*2a00*/  ULEA UR4, UR4, UR37, 0x3 ;  /* 0x0000002504047291 */ /* 0x000fe2000f8e18ff */
[----:B-1----:R-:W-:-:S04]  /*2a10*/  LOP3.LUT R3, R12, UR7, RZ, 0x3c, !PT ;  /* 0x000000070c037c12 */ /* 0x002fc8000f8e3cff */
[----:B------:R-:W-:-:S04]  /*2a20*/  SHF.L.U32 R0, R3, 0x1f, RZ ;  /* 0x0000001f03007819 */ /* 0x000fc800000006ff */
[----:B------:R-:W1:Y:S02]  /*2a30*/  SYNCS.PHASECHK.TRANS64 P0, [UR4+0x80], R0 ;  /* 0x00008000ff0075a7 */ /* 0x000e640008001004 */
[----:B-1----:R-:W-:Y:S05]  /*2a40*/  @P0 EXIT ;  /* 0x000000000000094d */ /* 0x002fea0003800000 */
[----:B------:R-:W-:Y:S02]  /*2a50*/  SHF.L.U32 R3, R3, 0x1f, RZ ;  /* 0x0000001f03037819 */ /* 0x000fe400000006ff */
[----:B------:R-:W-:-:S07]  /*2a60*/  MOV R0, UR4 ;  /* 0x0000000400007c02 */ /* 0x000fce0008000f00 */
.L_x_48:
[----:B-1----:R1:W2:Y:S02]  /*2a70*/  SYNCS.PHASECHK.TRANS64.TRYWAIT P0, [R0+URZ+0x80], R3 ;  /* 0x00008003000075a7 */ /* 0x0022a400080011ff */
[----:B--2---:R-:W-:Y:S05]  /*2a80*/  @!P0 NANOSLEEP.SYNCS 0x989680 ;  /* 0x009896800000895d */ /* 0x004fea0003900000 */
[----:B------:R-:W2:Y:S02]  /*2a90*/  @!P0 SYNCS.PHASECHK.TRANS64 P0, [R0+URZ+0x80], R3 ;  /* 0x00008003000085a7 */ /* 0x000ea400080010ff */
[----:B--2---:R-:W-:Y:S05]  /*2aa0*/  @P0 EXIT ;  /* 0x000000000000094d */ /* 0x004fea0003800000 */
[----:B------:R-:W-:Y:S05]  /*2ab0*/  BRA `(.L_x_48) ;  /* 0xfffffffc00ec7947 */ /* 0x000fea000383ffff */
.L_x_41:
[----:B------:R-:W-:-:S09]  /*2ac0*/  UISETP.NE.AND UP1, UPT, UR8, URZ, UPT ;  /* 0x000000ff0800728c */ /* 0x000fd2000bf25270 */
[----:B------:R-:W-:Y:S05]  /*2ad0*/  BRA.U UP1, `(.L_x_49) ;  /* 0x0000000d01607547 */ /* 0x000fea000b800000 */
[----:B------:R-:W-:Y:S01]  /*2ae0*/  UMOV UR4, 0x40 ;  /* 0x0000004000047882 */ /* 0x000fe20000000000 */
[----:B------:R-:W-:Y:S01]  /*2af0*/  NOP ;  /* 0x0000000000007918 */ /* 0x000fe20000000000 */
[----:B------:R-:W-:Y:S01]  /*2b00*/  ULEA UR4, UR37, UR4, 0x18 ;  /* 0x0000000425047291 */ /* 0x000fe2000f8ec0ff */
[----:B------:R-:W-:Y:S02]  /*2b10*/  UMOV UR5, 0x400 ;  /* 0x0000040000057882 */ /* 0x000fe40000000000 */
[----:B------:R-:W-:-:S06]  /*2b20*/  ULEA UR37, UR37, UR5, 0x18 ;  /* 0x0000000525257291 */ /* 0x000fcc000f8ec0ff */
[----:B------:R-:W1:Y:S02]  /*2b30*/  LDS.U8 R0, [UR4+0x1c] ;  /* 0x00001c04ff007984 */ /* 0x000e640008000000 */
[----:B-1----:R-:W-:-:S13]  /*2b40*/  ISETP.NE.AND P0, PT, R0, RZ, PT ;  /* 0x000000ff0000720c */ /* 0x002fda0003f05270 */
[----:B------:R-:W-:Y:S05]  /*2b50*/  @P0 BRA `(.L_x_50) ;  /* 0x0000000000580947 */ /* 0x000fea0003800000 */
[----:B------:R-:W-:-:S13]  /*2b60*/  ELECT P0, URZ, PT ;  /* 0x0000000000ff782f */ /* 0x000fda0003800000 */
[----:B------:R-:W-:Y:S05]  /*2b70*/  @!P0 BRA `(.L_x_51) ;  /* 0x0000000000608947 */ /* 0x000fea0003800000 */
[----:B------:R-:W-:Y:S01]  /*2b80*/  UMOV UR5, 0x10 ;  /* 0x0000001000057882 */ /* 0x000fe20000000000 */
[----:B------:R-:W-:Y:S01]  /*2b90*/  HFMA2 R0, -RZ, RZ, 0, 5.9604644775390625e-08 ;  /* 0x00000001ff007431 */ /* 0x000fe200000001ff */
[----:B------:R-:W-:-:S03]  /*2ba0*/  MOV R2, 0xffff ;  /* 0x0000ffff00027802 */ /* 0x000fc60000000f00 */
[----:B------:R-:W-:Y:S04]  /*2bb0*/  DEPBAR.LE SB1, 0x36 ;  /* 0x00009d800000791a */ /* 0x000fe80000000000 */
[----:B------:R-:W1:Y:S02]  /*2bc0*/  UTCATOMSWS.FIND_AND_SET.ALIGN UP0, UR5, UR5 ;  /* 0x00000005000575e3 */ /* 0x000e640008000800 */
[----:B-1----:R-:W-:Y:S01]  /*2bd0*/  MOV R3, UR5 ;  /* 0x0000000500037c02 */ /* 0x002fe20008000f00 */
[----:B------:R-:W-:Y:S06]  /*2be0*/  BRA.U UP0, `(.L_x_52) ;  /* 0x0000000100187547 */ /* 0x000fec000b800000 */
.L_x_53:
[----:B------:R-:W-:Y:S05]  /*2bf0*/  NANOSLEEP 0x64 ;  /* 0x000000640000795d */ /* 0x000fea0003800000 */
[----:B------:R-:W-:-:S05]  /*2c00*/  UMOV UR5, 0x10 ;  /* 0x0000001000057882 */ /* 0x000fca0000000000 */
[----:B------:R-:W-:Y:S04]  /*2c10*/  DEPBAR.LE SB1, 0x36 ;  /* 0x00009d800000791a */ /* 0x000fe80000000000 */
[----:B------:R-:W1:Y:S02]  /*2c20*/  UTCATOMSWS.FIND_AND_SET.ALIGN UP0, UR5, UR5 ;  /* 0x00000005000575e3 */ /* 0x000e640008000800 */
[----:B-1----:R-:W-:Y:S01]  /*2c30*/  MOV R3, UR5 ;  /* 0x0000000500037c02 */ /* 0x002fe20008000f00 */
[----:B------:R-:W-:Y:S05]  /*2c40*/  BRA.U !UP0, `(.L_x_53) ;  /* 0xfffffffd08e87547 */ /* 0x000fea000b83ffff */
.L_x_52:
[-C--:B------:R-:W-:Y:S02]  /*2c50*/  SHF.L.U32 R2, R2, R3.reuse, RZ ;  /* 0x0000000302027219 */ /* 0x080fe400000006ff */
[----:B------:R-:W-:Y:S01]  /*2c60*/  SHF.L.U32 R0, R0, R3, RZ ;  /* 0x0000000300007219 */ /* 0x000fe200000006ff */
[----:B------:R-:W-:Y:S02]  /*2c70*/  IMAD.SHL.U32 R3, R3, 0x20, RZ ;  /* 0x0000002003037824 */ /* 0x000fe400078e00ff */
[----:B------:R1:W-:Y:S04]  /*2c80*/  ATOMS.OR RZ, [UR4+0x14], R2 ;  /* 0x00001402ffff798c */ /* 0x0003e8000b000004 */
[----:B------:R1:W-:Y:S04]  /*2c90*/  ATOMS.OR RZ, [UR4+0x18], R0 ;  /* 0x00001800ffff798c */ /* 0x0003e8000b000004 */
[----:B------:R1:W-:Y:S01]  /*2ca0*/  STS [UR37+0x120], R3 ;  /* 0x00012003ff007988 */ /* 0x0003e20008000825 */
[----:B------:R-:W-:Y:S05]  /*2cb0*/  BRA `(.L_x_51) ;  /* 0x0000000000107947 */ /* 0x000fea0003800000 */
.L_x_50:
[----:B------:R-:W-:Y:S02]  /*2cc0*/  MOV R0, 0xffffffff ;  /* 0xffffffff00007802 */ /* 0x000fe40000000f00 */
[----:B------:R-:W-:-:S03]  /*2cd0*/  MOV R2, 0x2d00 ;  /* 0x00002d0000027802 */ /* 0x000fc60000000f00 */
[----:B------:R1:W-:Y:S04]  /*2ce0*/  STS [UR37+0x120], R0 ;  /* 0x00012000ff007988 */ /* 0x0003e80008000825 */
[----:B-1-3-5:R-:W-:Y:S05]  /*2cf0*/  CALL.REL.NOINC `($__internal_1_$__cuda_sm10x_tcgen05_guardrail_trap_phase_invalid_during_alloc) ;  /* 0x00000044002c7944 */ /* 0x02afea0003c00000 */
.L_x_51:
[----:B------:R-:W-:Y:S05]  /*2d00*/  WARPSYNC.ALL ;  /* 0x0000000000007948 */ /* 0x000fea0003800000 */
[----:B------:R-:W2:Y:S01]  /*2d10*/  S2UR UR6, SR_CgaCtaId ;  /* 0x00000000000679c3 */ /* 0x000ea20000008800 */
[----:B------:R-:W-:Y:S01]  /*2d20*/  UMOV UR4, 0x400 ;  /* 0x0000040000047882 */ /* 0x000fe20000000000 */
[----:B------:R-:W-:-:S06]  /*2d30*/  NOP ;  /* 0x0000000000007918 */ /* 0x000fcc0000000000 */
[----:B------:R-:W-:Y:S06]  /*2d40*/  BAR.ARV 0x6, 0xa0 ;  /* 0x0182800000007b1d */ /* 0x000fec0000002000 */
[----:B------:R-:W4:Y:S01]  /*2d50*/  LDCU UR7, c[0x0][0x38c] ;  /* 0x00007180ff0777ac */ /* 0x000f220008000800 */
[----:B------:R-:W-:Y:S01]  /*2d60*/  IMAD.MOV.U32 R11, RZ, RZ, 0x1 ;  /* 0x00000001ff0b7424 */ /* 0x000fe200078e00ff */
[----:B------:R-:W-:Y:S01]  /*2d70*/  CS2R R8, SRZ ;  /* 0x0000000000087805 */ /* 0x000fe2000001ff00 */
[----:B------:R-:W-:Y:S01]  /*2d80*/  IMAD.MOV.U32 R10, RZ, RZ, RZ ;  /* 0x000000ffff0a7224 */ /* 0x000fe200078e00ff */
[----:B------:R-:W-:Y:S01]  /*2d90*/  UMOV UR18, URZ ;  /* 0x000000ff00127c82 */ /* 0x000fe20008000000 */
[----:B------:R-:W-:Y:S01]  /*2da0*/  UMOV UR17, URZ ;  /* 0x000000ff00117c82 */ /* 0x000fe20008000000 */
[----:B------:R-:W-:Y:S01]  /*2db0*/  UMOV UR20, 0x0 ;  /* 0x0000000000147882 */ /* 0x000fe20000000000 */
[----:B------:R-:W-:Y:S01]  /*2dc0*/  UMOV UR21, 0x8100010 ;  /* 0x0810001000157882 */ /* 0x000fe20000000000 */
[----:B--2---:R-:W-:Y:S01]  /*2dd0*/  ULEA UR6, UR6, UR4, 0x18 ;  /* 0x0000000406067291 */ /* 0x004fe2000f8ec0ff */
[----:B------:R-:W2:Y:S03]  /*2de0*/  LDCU UR4, c[0x0][0x38c] ;  /* 0x00007180ff0477ac */ /* 0x000ea60008000800 */
[----:B------:R-:W-:-:S02]  /*2df0*/  UIADD3 UR11, UPT, UPT, UR6, 0x4400, URZ ;  /* 0x00004400060b7890 */ /* 0x000fc4000fffe0ff */
[----:B----4-:R-:W-:-:S03]  /*2e00*/  UIADD3 UR7, UPT, UPT, UR7, 0x1f, URZ ;  /* 0x0000001f07077890 */ /* 0x010fc6000fffe0ff */
[----:B-1----:R-:W1:Y:S01]  /*2e10*/  LDS R0, [UR6+0x120] ;  /* 0x00012006ff007984 */ /* 0x002e620008000800 */
[----:B------:R-:W-:Y:S02]  /*2e20*/  UIADD3 UR12, UPT, UPT, UR6, 0x9400, URZ ;  /* 0x00009400060c7890 */ /* 0x000fe4000fffe0ff */
[----:B------:R-:W-:Y:S02]  /*2e30*/  USHF.R.S32.HI UR5, URZ, 0x1f, UR7 ;  /* 0x0000001fff057899 */ /* 0x000fe40008011407 */
[----:B------:R-:W-:Y:S02]  /*2e40*/  USHF.R.U32.HI UR11, URZ, 0x4, UR11 ;  /* 0x00000004ff0b7899 */ /* 0x000fe4000801160b */
[----:B------:R-:W-:Y:S02]  /*2e50*/  ULEA.HI UR5, UR5, UR7, URZ, 0x5 ;  /* 0x0000000705057291 */ /* 0x000fe4000f8f28ff */
[----:B------:R-:W-:Y:S02]  /*2e60*/  USHF.R.U32.HI UR12, URZ, 0x4, UR12 ;  /* 0x00000004ff0c7899 */ /* 0x000fe4000801160c */
[----:B------:R-:W-:-:S02]  /*2e70*/  USHF.R.S32.HI UR5, URZ, 0x5, UR5 ;  /* 0x00000005ff057899 */ /* 0x000fc40008011405 */
[----:B------:R-:W-:Y:S02]  /*2e80*/  ULOP3.LUT UR11, UR11, 0x3fff, URZ, 0xc0, !UPT ;  /* 0x00003fff0b0b7892 */ /* 0x000fe4000f8ec0ff */
[----:B------:R-:W-:Y:S02]  /*2e90*/  UISETP.LT.AND UP0, UPT, UR5, 0x1, UPT ;  /* 0x000000010500788c */ /* 0x000fe4000bf01270 */
[----:B------:R-:W-:Y:S02]  /*2ea0*/  ULOP3.LUT UR12, UR12, 0x3fff, URZ, 0xc0, !UPT ;  /* 0x00003fff0c0c7892 */ /* 0x000fe4000f8ec0ff */
[----:B------:R-:W-:Y:S02]  /*2eb0*/  USEL UR10, UR5, 0x1, !UP0 ;  /* 0x00000001050a7887 */ /* 0x000fe4000c000000 */
[----:B------:R-:W-:Y:S02]  /*2ec0*/  ULOP3.LUT UR11, UR11, 0x10000, URZ, 0xfc, !UPT ;  /* 0x000100000b0b7892 */ /* 0x000fe4000f8efcff */
[----:B------:R-:W-:-:S02]  /*2ed0*/  ULOP3.LUT UR12, UR12, 0x10000, URZ, 0xfc, !UPT ;  /* 0x000100000c0c7892 */ /* 0x000fc4000f8efcff */
[----:B------:R-:W-:Y:S02]  /*2ee0*/  UIADD3 UR10, UPT, UPT, -UR10, URZ, URZ ;  /* 0x000000ff0a0a7290 */ /* 0x000fe4000fffe1ff */
[----:B--2---:R-:W-:Y:S01]  /*2ef0*/  UISETP.GE.AND UP3, UPT, UR4, 0x1, UPT ;  /* 0x000000010400788c */ /* 0x004fe2000bf66270 */
[----:B-1----:R-:W-:-:S15]  /*2f00*/  R2UR UR19, R0 ;  /* 0x00000000001372ca */ /* 0x002fde00000e0000 */
.L_x_60:
[----:B------:R-:W-:Y:S02]  /*2f10*/  LEA R0, R10, UR6, 0x3 ;  /* 0x000000060a007c11 */ /* 0x000fe4000f8e18ff */
[----:B------:R-:W-:Y:S02]  /*2f20*/  SHF.L.U32 R5, R9, 0x1f, RZ ;  /* 0x0000001f09057819 */ /* 0x000fe400000006ff */
[----:B------:R-:W-:Y:S01]  /*2f30*/  PLOP3.LUT P0, PT, PT, PT, UP3, 0x80, 0x8 ;  /* 0x000000000008781c */ /* 0x000fe20003f0f038 */
[----:B------:R-:W-:Y:S01]  /*2f40*/  VIADD R3, R0, 0x80 ;  /* 0x0000008000037836 */ /* 0x000fe20000000000 */
[----:B-1----:R-:W1:Y:S02]  /*2f50*/  SYNCS.PHASECHK.TRANS64.TRYWAIT P1, [R0+URZ+0x70], R5 ;  /* 0x00007005000075a7 */ /* 0x002e6400080211ff */
[----:B-1--4-:R-:W-:Y:S09]  /*2f60*/  @!P1 BRA `(.L_x_54) ;  /* 0x0000003c005c9947 */ /* 0x012ff20003800000 */
.L_x_113:
[----:B------:R-:W-:Y:S01]  /*2f70*/  LEA R4, R10, UR6, 0x4 ;  /* 0x000000060a047c11 */ /* 0x000fe2000f8e20ff */
[----:B------:R-:W-:Y:S01]  /*2f80*/  @UP3 ULEA UR4, UR17, UR6, 0x3 ;  /* 0x0000000611043291 */ /* 0x000fe2000f8e18ff */
[----:B------:R-:W-:Y:S01]  /*2f90*/  PLOP3.LUT P2, PT, PT, PT, PT, 0x80, 0x8 ;  /* 0x000000000008781c */ /* 0x000fe20003f4f070 */
[----:B------:R-:W-:Y:S01]  /*2fa0*/  ULEA UR9, UR18, UR6, 0x3 ;  /* 0x0000000612097291 */ /* 0x000fe2000f8e18ff */
[----:B------:R-:W-:Y:S02]  /*2fb0*/  PRMT R3, RZ, 0x654, R3 ;  /* 0x00000654ff037816 */ /* 0x000fe40000000003 */
[----:B-1----:R-:W1:Y:S01]  /*2fc0*/  LDS.128 R4, [R4+0x100] ;  /* 0x0001000004047984 */ /* 0x002e620000000c00 */
[----:B------:R-:W-:Y:S02]  /*2fd0*/  @P0 SHF.L.U32 R2, R8, 0x1f, RZ ;  /* 0x0000001f08020819 */ /* 0x000fe400000006ff */
[----:B------:R-:W-:Y:S01]  /*2fe0*/  SHF.L.U32 R0, R11, 0x1f, RZ ;  /* 0x0000001f0b007819 */ /* 0x000fe200000006ff */
[----:B------:R-:W-:Y:S01]  /*2ff0*/  @!PT LDS RZ, [RZ] ;  /* 0x00000000fffff984 */ /* 0x000fe20000000800 */
[----:B------:R-:W-:Y:S01]  /*3000*/  @!PT LDS RZ, [RZ] ;  /* 0x00000000fffff984 */ /* 0x000fe20000000800 */
[----:B------:R-:W-:Y:S01]  /*3010*/  @!PT LDS RZ, [RZ] ;  /* 0x00000000fffff984 */ /* 0x000fe20000000800 */
[----:B------:R-:W-:Y:S01]  /*3020*/  @!PT LDS RZ, [RZ] ;  /* 0x00000000fffff984 */ /* 0x000fe20000000800 */
[----:B------:R2:W-:Y:S06]  /*3030*/  MEMBAR.ALL.CTA ;  /* 0x0000000000007992 */ /* 0x0005ec0000008000 */
[----:B--2---:R-:W2:Y:S02]  /*3040*/  FENCE.VIEW.ASYNC.S ;  /* 0x00000000000073c6 */ /* 0x004ea40000000000 */
[----:B--2---:R2:W-:Y:S01]  /*3050*/  SYNCS.ARRIVE.TRANS64.RED.A1T0 RZ, [R3+URZ], RZ ;  /* 0x000000ff03ff79a7 */ /* 0x0045e200081004ff */
[----:B------:R2:W4:Y:S01]  /*3060*/  @P0 SYNCS.PHASECHK.TRANS64.TRYWAIT P2, [UR4], R2 ;  /* 0x00000002ff0005a7 */ /* 0x0005220008041104 */
[----:B-1----:R-:W-:Y:S01]  /*3070*/  LOP3.LUT P1, RZ, R6, 0x1, RZ, 0xc0, !PT ;  /* 0x0000000106ff7812 */ /* 0x002fe2000782c0ff */
[----:B------:R-:W1:Y:S02]  /*3080*/  SYNCS.PHASECHK.TRANS64.TRYWAIT P0, [UR9+0xb0], R0 ;  /* 0x0000b000ff0075a7 */ /* 0x000e640008001109 */
[----:B-12-4-:R-:W-:Y:S10]  /*3090*/  @!P0 BRA `(.L_x_55) ;  /* 0x0000003c00248947 */ /* 0x016ff40003800000 */
.L_x_115:
[----:B------:R-:W-:Y:S01]  /*30a0*/  IADD3 R10, PT, PT, R10, 0x1, RZ ;  /* 0x000000010a0a7810 */ /* 0x000fe20007ffe0ff */
[----:B------:R-:W-:Y:S06]  /*30b0*/  BRA.U !UP3, `(.L_x_56) ;  /* 0x000000010b887547 */ /* 0x000fec000b800000 */
[----:B------:R-:W-:Y:S02]  /*30c0*/  ULEA UR8, UR18, UR19, 0x6 ;  /* 0x0000001312087291 */ /* 0x000fe4000f8e30ff */
[----:B------:R-:W-:Y:S01]  /*30d0*/  UPLOP3.LUT UP4, UPT, UPT, UPT, UPT, 0x40, 0x4 ;  /* 0x000000000004789c */ /* 0x000fe20003f8e870 */
[----:B------:R-:W-:Y:S01]  /*30e0*/  UMOV UR16, UR10 ;  /* 0x0000000a00107c82 */ /* 0x000fe20008000000 */
[----:B------:R-:W-:Y:S01]  /*30f0*/  UMOV UR15, UR5 ;  /* 0x00000005000f7c82 */ /* 0x000fe20008000000 */
[----:B------:R-:W-:-:S08]  /*3100*/  UMOV UR14, UR17 ;  /* 0x00000011000e7c82 */ /* 0x000fd00008000000 */
.L_x_59:
[----:B------:R-:W-:Y:S02]  /*3110*/  UIADD3 UR16, UPT, UPT, UR16, 0x1, URZ ;  /* 0x0000000110107890 */ /* 0x000fe4000fffe0ff */
[----:B--2---:R-:W-:Y:S02]  /*3120*/  ULEA UR7, UR14, UR6, 0x3 ;  /* 0x000000060e077291 */ /* 0x004fe4000f8e18ff */
[----:B------:R-:W-:Y:S01]  /*3130*/  UISETP.NE.AND UP0, UPT, UR16, URZ, UPT ;  /* 0x000000ff1000728c */ /* 0x000fe2000bf05270 */
[----:B----4-:R-:W-:Y:S10]  /*3140*/  @P2 BRA `(.L_x_57) ;  /* 0x00000000000c2947 */ /* 0x010ff40003800000 */
[----:B-1----:R-:W-:Y:S04]  /*3150*/  SHF.L.U32 R3, R8, 0x1f, RZ ;  /* 0x0000001f08037819 */ /* 0x002fe800000006ff */
[----:B------:R-:W1:Y:S02]  /*3160*/  SYNCS.PHASECHK.TRANS64.TRYWAIT P0, [UR7], R3 ;  /* 0x00000003ff0075a7 */ /* 0x000e640008001107 */
[----:B-1----:R-:W-:Y:S05]  /*3170*/  @!P0 BRA `(.L_x_58) ;  /* 0x0000003c00048947 */ /* 0x002fea0003800000 */
.L_x_57:
[----:B------:R-:W-:Y:S01]  /*3180*/  UISETP.NE.AND UP1, UPT, UR15, 0x1, UPT ;  /* 0x000000010f00788c */ /* 0x000fe2000bf25270 */
[----:B------:R-:W-:Y:S01]  /*3190*/  PLOP3.LUT P2, PT, PT, PT, PT, 0x80, 0x8 ;  /* 0x000000000008781c */ /* 0x000fe20003f4f070 */
[----:B------:R-:W-:Y:S02]  /*31a0*/  UIADD3 UR17, UPT, UPT, UR14, 0x1, URZ ;  /* 0x000000010e117890 */ /* 0x000fe4000fffe0ff */
[----:B------:R-:W-:Y:S02]  /*31b0*/  ULEA UR22, UR14, UR12, 0x7 ;  /* 0x0000000c0e167291 */ /* 0x000fe4000f8e38ff */
[----:B------:R-:W-:Y:S01]  /*31c0*/  UISETP.NE.AND UP2, UPT, UR17, 0x5, UPT ;  /* 0x000000051100788c */ /* 0x000fe2000bf45270 */
[----:B------:R-:W-:Y:S01]  /*31d0*/  PLOP3.LUT P0, PT, PT, PT, UP1, 0x80, 0x8 ;  /* 0x000000000008781c */ /* 0x000fe20003f0f018 */
[----:B------:R-:W-:Y:S02]  /*31e0*/  ULEA UR24, UR14, UR11, 0x8 ;  /* 0x0000000b0e187291 */ /* 0x000fe4000f8e40ff */
[----:B------:R-:W-:Y:S02]  /*31f0*/  USEL UR13, URZ, 0x1, UP2 ;  /* 0x00000001ff0d7887 */ /* 0x000fe40009000000 */
[----:B------:R-:W-:Y:S02]  /*3200*/  USEL UR17, UR17, URZ, UP2 ;  /* 0x000000ff11117287 */ /* 0x000fe40009000000 */
[----:B------:R-:W-:Y:S02]  /*3210*/  UIADD3 UR7, UPT, UPT, UR7, 0x28, URZ ;  /* 0x0000002807077890 */ /* 0x000fe4000fffe0ff */
[----:B------:R-:W-:Y:S01]  /*3220*/  @UP1 ULEA UR4, UR17, UR6, 0x3 ;  /* 0x0000000611041291 */ /* 0x000fe2000f8e18ff */
[----:B------:R-:W-:Y:S01]  /*3230*/  LOP3.LUT R8, R8, UR13, RZ, 0x3c, !PT ;  /* 0x0000000d08087c12 */ /* 0x000fe2000f8e3cff */
[----:B------:R-:W-:Y:S01]  /*3240*/  UMOV UR23, 0xc0004010 ;  /* 0xc000401000177882 */ /* 0x000fe20000000000 */
[----:B------:R-:W-:Y:S01]  /*3250*/  UMOV UR25, 0xc0004010 ;  /* 0xc000401000197882 */ /* 0x000fe20000000000 */
[----:B------:R-:W-:Y:S01]  /*3260*/  UIADD3 UR15, UPT, UPT, UR15, -0x1, URZ ;  /* 0xffffffff0f0f7890 */ /* 0x000fe2000fffe0ff */
[----:B-1----:R-:W-:Y:S01]  /*3270*/  @P0 SHF.L.U32 R0, R8, 0x1f, RZ ;  /* 0x0000001f08000819 */ /* 0x002fe200000006ff */
[----:B------:R-:W-:Y:S03]  /*3280*/  UMOV UR14, UR17 ;  /* 0x00000011000e7c82 */ /* 0x000fe60008000000 */
[----:B------:R2:W4:Y:S01]  /*3290*/  @P0 SYNCS.PHASECHK.TRANS64.TRYWAIT P2, [UR4], R0 ;  /* 0x00000000ff0005a7 */ /* 0x0005220008041104 */
[----:B------:R2:W-:Y:S01]  /*32a0*/  UTCQMMA gdesc[UR24], gdesc[UR22], tmem[UR8], tmem[UR20], idesc[UR21], UP4 ;  /* 0x00ff1416180075ea */ /* 0x0005e2000a000308 */
[----:B------:R-:W-:Y:S01]  /*32b0*/  UPLOP3.LUT UP4, UPT, UPT, UPT, UPT, 0x80, 0x8 ;  /* 0x000000000008789c */ /* 0x000fe20003f8f070 */
[----:B------:R2:W-:Y:S01]  /*32c0*/  UTCBAR [UR7], URZ ;  /* 0x000000ff070073e9 */ /* 0x0005e200080000ff */
[----:B------:R-:W-:Y:S09]  /*32d0*/  BRA.U UP0, `(.L_x_59) ;  /* 0xfffffffd008c7547 */ /* 0x000ff2000b83ffff */
.L_x_56:
[----:B------:R-:W-:Y:S01]  /*32e0*/  UIADD3 UR18, UPT, UPT, UR18, 0x1, URZ ;  /* 0x0000000112127890 */ /* 0x000fe2000fffe0ff */
[C---:B------:R-:W-:Y:S01]  /*32f0*/  ISETP.NE.AND P0, PT, R10.reuse, 0x2, PT ;  /* 0x000000020a00780c */ /* 0x040fe20003f05270 */
[----:B------:R-:W-:Y:S02]  /*3300*/  UIADD3 UR9, UPT, UPT, UR9, 0x90, URZ ;  /* 0x0000009009097890 */ /* 0x000fe4000fffe0ff */
[----:B------:R-:W-:Y:S01]  /*3310*/  UISETP.NE.AND UP0, UPT, UR18, 0x4, UPT ;  /* 0x000000041200788c */ /* 0x000fe2000bf05270 */
[----:B-12---:R-:W-:Y:S02]  /*3320*/  SEL R0, RZ, 0x1, P0 ;  /* 0x00000001ff007807 */ /* 0x006fe40000000000 */
[----:B------:R-:W-:Y:S01]  /*3330*/  SEL R10, R10, RZ, P0 ;  /* 0x000000ff0a0a7207 */ /* 0x000fe20000000000 */
[----:B------:R-:W-:Y:S01]  /*3340*/  USEL UR4, URZ, 0x1, UP0 ;  /* 0x00000001ff047887 */ /* 0x000fe20008000000 */
[----:B------:R-:W-:Y:S01]  /*3350*/  LOP3.LUT R9, R9, R0, RZ, 0x3c, !PT ;  /* 0x0000000009097212 */ /* 0x000fe200078e3cff */
[----:B------:R-:W-:Y:S01]  /*3360*/  USEL UR18, UR18, URZ, UP0 ;  /* 0x000000ff12127287 */ /* 0x000fe20008000000 */
[----:B------:R1:W-:Y:S03]  /*3370*/  UTCBAR [UR9], URZ ;  /* 0x000000ff090073e9 */ /* 0x0003e600080000ff */
[----:B------:R-:W-:Y:S01]  /*3380*/  LOP3.LUT R11, R11, UR4, RZ, 0x3c, !PT ;  /* 0x000000040b0b7c12 */ /* 0x000fe2000f8e3cff */
[----:B------:R-:W-:Y:S07]  /*3390*/  @P1 BRA `(.L_x_60) ;  /* 0xfffffff800dc1947 */ /* 0x000fee000383ffff */
[----:B------:R-:W2:Y:S01]  /*33a0*/  S2UR UR4, SR_CgaCtaId ;  /* 0x00000000000479c3 */ /* 0x000ea20000008800 */
[----:B------:R-:W-:Y:S01]  /*33b0*/  ELECT P0, URZ, PT ;  /* 0x0000000000ff782f */ /* 0x000fe20003800000 */
[----:B------:R-:W-:Y:S01]  /*33c0*/  IMAD.MOV.U32 R0, RZ, RZ, 0x1 ;  /* 0x00000001ff007424 */ /* 0x000fe200078e00ff */
[----:B------:R-:W-:Y:S01]  /*33d0*/  UIADD3 UR6, UPT, UPT, UR6, 0xb0, URZ ;  /* 0x000000b006067890 */ /* 0x000fe2000fffe0ff */
[----:B------:R-:W-:Y:S01]  /*33e0*/  SHF.L.U32 R3, R11, 0x1f, RZ ;  /* 0x0000001f0b037819 */ /* 0x000fe200000006ff */
[----:B------:R-:W-:-:S03]  /*33f0*/  UMOV UR5, 0x40 ;  /* 0x0000004000057882 */ /* 0x000fc60000000000 */
[----:B------:R-:W-:Y:S01]  /*3400*/  UVIRTCOUNT.DEALLOC.SMPOOL 0x80 ;  /* 0x000000800000784c */ /* 0x000fe20000000000 */
[----:B--2---:R-:W-:Y:S02]  /*3410*/  ULEA UR4, UR4, UR5, 0x18 ;  /* 0x0000000504047291 */ /* 0x004fe4000f8ec0ff */
[----:B------:R-:W-:-:S07]  /*3420*/  ULEA UR5, UR18, UR6, 0x3 ;  /* 0x0000000612057291 */ /* 0x000fce000f8e18ff */
[----:B------:R2:W-:Y:S02]  /*3430*/  @P0 STS.U8 [UR4+0x1c], R0 ;  /* 0x00001c00ff000988 */ /* 0x0005e40008000004 */
[----:B------:R-:W3:Y:S02]  /*3440*/  SYNCS.PHASECHK.TRANS64.TRYWAIT P0, [UR5], R3 ;  /* 0x00000003ff0075a7 */ /* 0x000ee40008001105 */
[----:B--23--:R-:W-:Y:S05]  /*3450*/  @!P0 BRA `(.L_x_61) ;  /* 0x0000003800648947 */ /* 0x00cfea0003800000 */
.L_x_118:
[----:B------:R-:W-:-:S04]  /*3460*/  UIADD3 UR7, UPT, UPT, UR18, 0x1, URZ ;  /* 0x0000000112077890 */ /* 0x000fc8000fffe0ff */
[----:B------:R-:W-:-:S04]  /*3470*/  UISETP.NE.AND UP0, UPT, UR7, 0x4, UPT ;  /* 0x000000040700788c */ /* 0x000fc8000bf05270 */
[----:B------:R-:W-:Y:S02]  /*3480*/  USEL UR8, URZ, 0x1, UP0 ;  /* 0x00000001ff087887 */ /* 0x000fe40008000000 */
[----:B------:R-:W-:-:S04]  /*3490*/  USEL UR7, UR7, URZ, UP0 ;  /* 0x000000ff07077287 */ /* 0x000fc80008000000 */
[----:B------:R-:W-:Y:S01]  /*34a0*/  ULEA UR5, UR7, UR6, 0x3 ;  /* 0x0000000607057291 */ /* 0x000fe2000f8e18ff */
[----:B------:R-:W-:-:S04]  /*34b0*/  LOP3.LUT R2, R11, UR8, RZ, 0x3c, !PT ;  /* 0x000000080b027c12 */ /* 0x000fc8000f8e3cff */
[----:B--2---:R-:W-:-:S04]  /*34c0*/  SHF.L.U32 R3, R2, 0x1f, RZ ;  /* 0x0000001f02037819 */ /* 0x004fc800000006ff */
[----:B------:R-:W2:Y:S02]  /*34d0*/  SYNCS.PHASECHK.TRANS64.TRYWAIT P0, [UR5], R3 ;  /* 0x00000003ff0075a7 */ /* 0x000ea40008001105 */
[----:B--2---:R-:W-:Y:S05]  /*34e0*/  @!P0 BRA `(.L_x_62) ;  /* 0x0000003800588947 */ /* 0x004fea0003800000 */
.L_x_120:
        /* <DEDUP_REMOVED lines=9> */
.L_x_122:
[----:B------:R-:W-:-:S04]  /*3580*/  UIADD3 UR7, UPT, UPT, UR7, 0x1, URZ ;  /* 0x0000000107077890 */ /* 0x000fc8000fffe0ff */
[----:B------:R-:W-:-:S04]  /*3590*/  UISETP.NE.AND UP0, UPT, UR7, 0x4, UPT ;  /* 0x000000040700788c */ /* 0x000fc8000bf05270 */
[----:B------:R-:W-:Y:S02]  /*35a0*/  USEL UR5, URZ, 0x1, UP0 ;  /* 0x00000001ff057887 */ /* 0x000fe40008000000 */
[----:B------:R-:W-:-:S04]  /*35b0*/  USEL UR7, UR7, URZ, UP0 ;  /* 0x000000ff07077287 */ /* 0x000fc80008000000 */
[----:B------:R-:W-:Y:S01]  /*35c0*/  ULEA UR7, UR7, UR6, 0x3 ;  /* 0x0000000607077291 */ /* 0x000fe2000f8e18ff */
[----:B--2---:R-:W-:-:S04]  /*35d0*/  LOP3.LUT R3, R2, UR5, RZ, 0x3c, !PT ;  /* 0x0000000502037c12 */ /* 0x004fc8000f8e3cff */
[----:B------:R-:W-:-:S04]  /*35e0*/  SHF.L.U32 R3, R3, 0x1f, RZ ;  /* 0x0000001f03037819 */ /* 0x000fc800000006ff */
[----:B------:R-:W2:Y:S02]  /*35f0*/  SYNCS.PHASECHK.TRANS64.TRYWAIT P0, [UR7], R3 ;  /* 0x00000003ff0075a7 */ /* 0x000ea40008001107 */
[----:B--2---:R-:W-:Y:S05]  /*3600*/  @!P0 BRA `(.L_x_64) ;  /* 0x0000003800408947 */ /* 0x004fea0003800000 */
.L_x_124:
[----:B------:R-:W-:Y:S01]  /*3610*/  NOP ;  /* 0x0000000000007918 */ /* 0x000fe20000000000 */
[----:B--2---:R-:W2:Y:S01]  /*3620*/  LDS R0, [UR4+0x14] ;  /* 0x00001404ff007984 */ /* 0x004ea20008000800 */
[----:B------:R-:W-:Y:S01]  /*3630*/  ULOP3.LUT UR6, UR19, 0xffff, URZ, 0xc0, !UPT ;  /* 0x0000ffff13067892 */ /* 0x000fe2000f8ec0ff */
[----:B------:R-:W-:Y:S01]  /*3640*/  UMOV UR8, 0xffff ;  /* 0x0000ffff00087882 */ /* 0x000fe20000000000 */
[----:B------:R-:W-:Y:S02]  /*3650*/  UMOV UR5, 0x1 ;  /* 0x0000000100057882 */ /* 0x000fe40000000000 */
[----:B------:R-:W-:-:S04]  /*3660*/  USHF.R.U32.HI UR6, URZ, 0x5, UR6 ;  /* 0x00000005ff067899 */ /* 0x000fc80008011606 */
[----:B------:R-:W-:Y:S02]  /*3670*/  USHF.L.U32 UR8, UR8, UR6, URZ ;  /* 0x0000000608087299 */ /* 0x000fe400080006ff */
[----:B------:R-:W-:-:S04]  /*3680*/  USHF.L.U32 UR5, UR5, UR6, URZ ;  /* 0x0000000605057299 */ /* 0x000fc800080006ff */
[----:B--2---:R-:W-:-:S04]  /*3690*/  LOP3.LUT R0, R0, UR8, RZ, 0xc0, !PT ;  /* 0x0000000800007c12 */ /* 0x004fc8000f8ec0ff */
[----:B------:R-:W-:-:S13]  /*36a0*/  ISETP.NE.AND P0, PT, R0, UR8, PT ;  /* 0x0000000800007c0c */ /* 0x000fda000bf05270 */
[----:B------:R-:W-:Y:S05]  /*36b0*/  @P0 BRA `(.L_x_65) ;  /* 0x0000000000580947 */ /* 0x000fea0003800000 */
[----:B------:R-:W2:Y:S02]  /*36c0*/  LDS R0, [UR4+0x18] ;  /* 0x00001804ff007984 */ /* 0x000ea40008000800 */
[----:B--2---:R-:W-:-:S04]  /*36d0*/  LOP3.LUT R0, R0, UR5, RZ, 0xc0, !PT ;  /* 0x0000000500007c12 */ /* 0x004fc8000f8ec0ff */
[----:B------:R-:W-:-:S13]  /*36e0*/  ISETP.NE.AND P0, PT, R0, UR5, PT ;  /* 0x0000000500007c0c */ /* 0x000fda000bf05270 */
[----:B------:R-:W-:Y:S05]  /*36f0*/  @P0 BRA `(.L_x_66) ;  /* 0x00000000003c0947 */ /* 0x000fea0003800000 */
[----:B------:R-:W2:Y:S01]  /*3700*/  S2R R2, SR_LANEID ;  /* 0x0000000000027919 */ /* 0x000ea20000000000 */
[----:B------:R-:W-:Y:S01]  /*3710*/  ULOP3.LUT UR8, URZ, UR8, URZ, 0x33, !UPT ;  /* 0x00000008ff087292 */ /* 0x000fe2000f8e33ff */
[----:B------:R-:W-:Y:S01]  /*3720*/  LOP3.LUT R4, RZ, UR5, RZ, 0x33, !PT ;  /* 0x00000005ff047c12 */ /* 0x000fe2000f8e33ff */
[----:B------:R-:W-:Y:S02]  /*3730*/  VOTEU.ANY UR7, UPT, PT ;  /* 0x0000000000077886 */ /* 0x000fe400038e0100 */
[----:B------:R-:W-:Y:S01]  /*3740*/  UFLO.U32 UR7, UR7 ;  /* 0x00000007000772bd */ /* 0x000fe200080e0000 */
[----:B------:R-:W3:Y:S01]  /*3750*/  REDUX UR5, R4 ;  /* 0x00000000040573c4 */ /* 0x000ee20000000000 */
[----:B------:R-:W-:-:S06]  /*3760*/  IMAD.U32 R0, RZ, RZ, UR8 ;  /* 0x00000008ff007e24 */ /* 0x000fcc000f8e00ff */
[----:B------:R1:W-:Y:S01]  /*3770*/  UTCATOMSWS.AND URZ, UR8 ;  /* 0x0000000800ff79e3 */ /* 0x0003e20008000000 */
[----:B------:R-:W4:Y:S01]  /*3780*/  REDUX UR6, R0 ;  /* 0x00000000000673c4 */ /* 0x000f220000000000 */
[----:B--2---:R-:W-:Y:S01]  /*3790*/  ISETP.EQ.U32.AND P0, PT, R2, UR7, PT ;  /* 0x0000000702007c0c */ /* 0x004fe2000bf02070 */
[----:B---3--:R-:W-:Y:S01]  /*37a0*/  IMAD.U32 R2, RZ, RZ, UR5 ;  /* 0x00000005ff027e24 */ /* 0x008fe2000f8e00ff */
[----:B----4-:R-:W-:-:S11]  /*37b0*/  MOV R3, UR6 ;  /* 0x0000000600037c02 */ /* 0x010fd60008000f00 */
[----:B------:R1:W-:Y:S04]  /*37c0*/  @P0 ATOMS.AND RZ, [UR4+0x14], R3 ;  /* 0x00001403ffff098c */ /* 0x0003e8000a800004 */
[----:B------:R1:W-:Y:S01]  /*37d0*/  @P0 ATOMS.AND RZ, [UR4+0x18], R2 ;  /* 0x00001802ffff098c */ /* 0x0003e2000a800004 */
[----:B------:R-:W-:Y:S05]  /*37e0*/  BRA `(.L_x_67) ;  /* 0x0000000000147947 */ /* 0x000fea0003800000 */
.L_x_66:
[----:B------:R-:W-:Y:S02]  /*37f0*/  MOV R2, 0x3810 ;  /* 0x0000381000027802 */ /* 0x000fe40000000f00 */
[----:B-1--45:R-:W-:Y:S05]  /*3800*/  CALL.REL.NOINC `($__internal_0_$__cuda_sm10x_tcgen05_guardrail_trap_col_being_dealloced_not_returned_by_alloc) ;  /* 0x00000038005c7944 */ /* 0x032fea0003c00000 */
[----:B------:R-:W-:Y:S05]  /*3810*/  BRA `(.L_x_67) ;  /* 0x0000000000087947 */ /* 0x000fea0003800000 */
.L_x_65:
[----:B------:R-:W-:Y:S02]  /*3820*/  MOV R2, 0x3840 ;  /* 0x0000384000027802 */ /* 0x000fe40000000f00 */
[----:B-1--45:R-:W-:Y:S05]  /*3830*/  CALL.REL.NOINC `($__internal_2_$__cuda_sm10x_tcgen05_guardrail_trap_unallocated_columns_being_dealloced) ;  /* 0x0000003800687944 */ /* 0x032fea0003c00000 */
.L_x_67:
[----:B------:R-:W-:Y:S01]  /*3840*/  NOP ;  /* 0x0000000000007918 */ /* 0x000fe20000000000 */
[----:B-1----:R-:W-:Y:S05]  /*3850*/  EXIT ;  /* 0x000000000000794d */ /* 0x002fea0003800000 */
.L_x_49:
[----:B------:R-:W-:-:S09]  /*3860*/  UISETP.NE.OR UP2, UPT, UR8, 0x3, !UP2 ;  /* 0x000000030800788c */ /* 0x000fd2000d745670 */
[----:B------:R-:W-:Y:S05]  /*3870*/  BRA.U UP2, `(.L_x_68) ;  /* 0x0000000902c87547 */ /* 0x000fea000b800000 */
[----:B------:R-:W1:Y:S01]  /*3880*/  LDCU.64 UR6, c[0x0][0x888] ;  /* 0x00011100ff0677ac */ /* 0x000e620008000a00 */
[----:B------:R-:W2:Y:S01]  /*3890*/  LDC R0, c[0x0][0xb30] ;  /* 0x0002cc00ff007b82 */ /* 0x000ea20000000800 */
[----:B------:R-:W-:Y:S01]  /*38a0*/  IMAD.MOV.U32 R30, RZ, RZ, 0x1 ;  /* 0x00000001ff1e7424 */ /* 0x000fe200078e00ff */
[----:B------:R-:W-:Y:S01]  /*38b0*/  CS2R R28, SRZ ;  /* 0x00000000001c7805 */ /* 0x000fe2000001ff00 */
[----:B------:R-:W4:Y:S01]  /*38c0*/  LDCU.64 UR4, c[0x0][0x890] ;  /* 0x00011200ff0477ac */ /* 0x000f220008000a00 */
[----:B------:R-:W-:Y:S01]  /*38d0*/  IMAD.MOV.U32 R25, RZ, RZ, 0x2000 ;  /* 0x00002000ff197424 */ /* 0x000fe200078e00ff */
[----:B------:R-:W-:-:S03]  /*38e0*/  UMOV UR8, 0x400 ;  /* 0x0000040000087882 */ /* 0x000fc60000000000 */
[----:B------:R-:W3:Y:S01]  /*38f0*/  LDC R19, c[0x0][0x370] ;  /* 0x0000dc00ff137b82 */ /* 0x000ee20000000800 */
[----:B------:R-:W-:-:S07]  /*3900*/  UPLOP3.LUT UP1, UPT, UPT, UPT, UPT, 0x40, 0x4 ;  /* 0x000000000004789c */ /* 0x000fce0003f2e870 */
[----:B------:R-:W3:Y:S01]  /*3910*/  LDC R2, c[0x0][0xb0c] ;  /* 0x0002c300ff027b82 */ /* 0x000ee20000000800 */
[----:B-1----:R-:W-:Y:S02]  /*3920*/  UISETP.NE.U32.AND UP2, UPT, UR6, URZ, UPT ;  /* 0x000000ff0600728c */ /* 0x002fe4000bf45070 */
[----:B------:R-:W-:Y:S02]  /*3930*/  ULEA UR6, UR37, UR8, 0x18 ;  /* 0x0000000825067291 */ /* 0x000fe4000f8ec0ff */
[----:B------:R-:W-:Y:S02]  /*3940*/  UISETP.NE.AND.EX UP2, UPT, UR7, URZ, UPT, UP2 ;  /* 0x000000ff0700728c */ /* 0x000fe4000bf45320 */
[----:B------:R-:W-:Y:S01]  /*3950*/  UIADD3 UR7, UPT, UPT, UR6, 0x50, URZ ;  /* 0x0000005006077890 */ /* 0x000fe2000fffe0ff */
[----:B------:R-:W1:Y:S01]  /*3960*/  LDC R18, c[0x0][0xb20] ;  /* 0x0002c800ff127b82 */ /* 0x000e620000000800 */
[----:B----4-:R-:W-:Y:S01]  /*3970*/  UISETP.NE.U32.AND UP3, UPT, UR4, URZ, UPT ;  /* 0x000000ff0400728c */ /* 0x010fe2000bf65070 */
[----:B--2---:R-:W-:Y:S01]  /*3980*/  ISETP.NE.AND P1, PT, R0, 0x1, PT ;  /* 0x000000010000780c */ /* 0x004fe20003f25270 */
[----:B------:R-:W-:-:S02]  /*3990*/  UPRMT UR37, UR37, 0x654, UR7 ;  /* 0x0000065425257896 */ /* 0x000fc40008000007 */
[----:B------:R-:W-:-:S03]  /*39a0*/  UISETP.NE.AND.EX UP3, UPT, UR5, URZ, UPT, UP3 ;  /* 0x000000ff0500728c */ /* 0x000fc6000bf65330 */
[----:B------:R-:W2:Y:S08]  /*39b0*/  LDC.64 R32, c[0x0][0x348] ;  /* 0x0000d200ff207b82 */ /* 0x000eb00000000a00 */
[----:B------:R-:W4:Y:S08]  /*39c0*/  LDC.64 R16, c[0x0][0xb10] ;  /* 0x0002c400ff107b82 */ /* 0x000f300000000a00 */
[----:B------:R-:W1:Y:S08]  /*39d0*/  LDC.64 R6, c[0x0][0xb18] ;  /* 0x0002c600ff067b82 */ /* 0x000e700000000a00 */
[----:B------:R-:W1:Y:S08]  /*39e0*/  LDC.64 R4, c[0x0][0xb28] ;  /* 0x0002ca00ff047b82 */ /* 0x000e700000000a00 */
[----:B---3--:R-:W1:Y:S02]  /*39f0*/  LDC R24, c[0x0][0x374] ;  /* 0x0000dd00ff187b82 */ /* 0x008e640000000800 */
.L_x_76:
[C---:B------:R-:W-:Y:S02]  /*3a00*/  LEA R0, R29.reuse, UR6, 0x3 ;  /* 0x000000061d007c11 */ /* 0x040fe4000f8e18ff */
[----:B------:R-:W-:Y:S02]  /*3a10*/  SHF.L.U32 R3, R28, 0x1f, RZ ;  /* 0x0000001f1c037819 */ /* 0x000fe400000006ff */
[----:B------:R-:W-:Y:S02]  /*3a20*/  LEA R20, R29, UR6, 0x4 ;  /* 0x000000061d147c11 */ /* 0x000fe4000f8e20ff */
[----:B---3--:R-:W3:Y:S02]  /*3a30*/  SYNCS.PHASECHK.TRANS64.TRYWAIT P0, [R0+URZ+0x70], R3 ;  /* 0x00007003000075a7 */ /* 0x008ee400080011ff */
[----:B---3--:R-:W-:Y:S05]  /*3a40*/  @!P0 BRA `(.L_x_69) ;  /* 0x0000003400488947 */ /* 0x008fea0003800000 */
.L_x_125:
[----:B------:R-:W-:Y:S01]  /*3a50*/  ISETP.GE.AND P0, PT, R72, 0x1, PT ;  /* 0x000000014800780c */ /* 0x000fe20003f06270 */
[----:B------:R-:W1:Y:S01]  /*3a60*/  LDS.128 R20, [R20+0x100] ;  /* 0x0001000014147984 */ /* 0x000e620000000c00 */
[----:B------:R-:W-:Y:S01]  /*3a70*/  ISETP.NE.U32.AND P4, PT, RZ, UR4, PT ;  /* 0x00000004ff007c0c */ /* 0x000fe2000bf85070 */
[----:B---3--:R-:W-:Y:S01]  /*3a80*/  VIADD R0, R0, 0x80 ;  /* 0x0000008000007836 */ /* 0x008fe20000000000 */
[----:B------:R-:W-:Y:S02]  /*3a90*/  SHF.L.U32 R26, R30, 0x1f, RZ ;  /* 0x0000001f1e1a7819 */ /* 0x000fe400000006ff */
[----:B------:R-:W-:Y:S02]  /*3aa0*/  ISETP.NE.AND.EX P4, PT, RZ, UR5, PT, P4 ;  /* 0x00000005ff007c0c */ /* 0x000fe4000bf85340 */
[----:B------:R-:W-:Y:S01]  /*3ab0*/  PRMT R0, RZ, 0x654, R0 ;  /* 0x00000654ff007816 */ /* 0x000fe20000000000 */
[----:B------:R-:W-:Y:S01]  /*3ac0*/  @!PT LDS RZ, [RZ] ;  /* 0x00000000fffff984 */ /* 0x000fe20000000800 */
[----:B------:R-:W-:Y:S01]  /*3ad0*/  @!PT LDS RZ, [RZ] ;  /* 0x00000000fffff984 */ /* 0x000fe20000000800 */
[----:B------:R-:W-:Y:S01]  /*3ae0*/  @!PT LDS RZ, [RZ] ;  /* 0x00000000fffff984 */ /* 0x000fe20000000800 */
[----:B------:R-:W-:Y:S01]  /*3af0*/  @!PT LDS RZ, [RZ] ;  /* 0x00000000fffff984 */ /* 0x000fe20000000800 */
[----:B------:R3:W-:Y:S06]  /*3b00*/  MEMBAR.ALL.CTA ;  /* 0x0000000000007992 */ /* 0x0007ec0000008000 */
[----:B---3--:R-:W3:Y:S02]  /*3b10*/  FENCE.VIEW.ASYNC.S ;  /* 0x00000000000073c6 */ /* 0x008ee40000000000 */
[----:B---3--:R3:W-:Y:S01]  /*3b20*/  SYNCS.ARRIVE.TRANS64.RED.A1T0 RZ, [R0+URZ], RZ ;  /* 0x000000ff00ff79a7 */ /* 0x0087e200081004ff */
[----:B-1----:R-:W-:Y:S11]  /*3b30*/  LOP3.LUT P3, RZ, R22, 0x1, RZ, 0xc0, !PT ;  /* 0x0000000116ff7812 */ /* 0x002ff6000786c0ff */
[----:B------:R-:W-:Y:S02]  /*3b40*/  @!UPT UIADD3 URZ, UPT, UPT, URZ, URZ, URZ ;  /* 0x000000fffffff290 */ /* 0x000fe4000fffe0ff */
[----:B------:R-:W-:Y:S02]  /*3b50*/  @P3 MOV R13, R20 ;  /* 0x00000014000d3202 */ /* 0x000fe40000000f00 */
[----:B------:R-:W-:Y:S01]  /*3b60*/  @P3 LOP3.LUT R8, R21, 0xffff, RZ, 0xc0, !PT ;  /* 0x0000ffff15083812 */ /* 0x000fe200078ec0ff */
[----:B---3--:R-:W-:Y:S06]  /*3b70*/  @!P0 BRA `(.L_x_70) ;  /* 0x0000000000a48947 */ /* 0x008fec0003800000 */
[----:B------:R-:W-:Y:S01]  /*3b80*/  IMAD.HI.U32 R31, R24, R7, RZ ;  /* 0x00000007181f7227 */ /* 0x000fe200078e00ff */
[----:B------:R-:W-:Y:S02]  /*3b90*/  ISETP.NE.AND P0, PT, R6, 0x1, PT ;  /* 0x000000010600780c */ /* 0x000fe40003f05270 */
[----:B------:R-:W-:Y:S01]  /*3ba0*/  ISETP.NE.AND P2, PT, R72, 0x1, PT ;  /* 0x000000014800780c */ /* 0x000fe20003f45270 */
[----:B----4-:R-:W-:Y:S01]  /*3bb0*/  IMAD.HI.U32 R34, R19, R16, RZ ;  /* 0x0000001013227227 */ /* 0x010fe200078e00ff */
[----:B------:R-:W-:Y:S02]  /*3bc0*/  SHF.R.U32.HI R31, RZ, R18, R31 ;  /* 0x00000012ff1f7219 */ /* 0x000fe4000001161f */
[----:B------:R-:W-:Y:S01]  /*3bd0*/  ISETP.NE.AND P5, PT, R2, 0x1, PT ;  /* 0x000000010200780c */ /* 0x000fe20003fa5270 */
[----:B------:R-:W-:Y:S01]  /*3be0*/  IMAD.HI.U32 R36, R13, R16, RZ ;  /* 0x000000100d247227 */ /* 0x000fe200078e00ff */
[----:B------:R-:W-:Y:S02]  /*3bf0*/  SHF.R.U32.HI R34, RZ, R17, R34 ;  /* 0x00000011ff227219 */ /* 0x000fe40000011622 */
[----:B------:R-:W-:Y:S01]  /*3c00*/  SEL R3, R24, R31, !P0 ;  /* 0x0000001f18037207 */ /* 0x000fe20004000000 */
[C---:B------:R-:W-:Y:S01]  /*3c10*/  IMAD.HI.U32 R31, R8.reuse, R7, RZ ;  /* 0x00000007081f7227 */ /* 0x040fe200078e00ff */
[----:B------:R-:W-:Y:S02]  /*3c20*/  SEL R11, R19, R34, !P5 ;  /* 0x00000022130b7207 */ /* 0x000fe40006800000 */
[----:B------:R-:W-:Y:S01]  /*3c30*/  SHF.R.U32.HI R36, RZ, R17, R36 ;  /* 0x00000011ff247219 */ /* 0x000fe20000011624 */
[----:B------:R-:W-:Y:S01]  /*3c40*/  IMAD.HI.U32 R38, R3, R4, RZ ;  /* 0x0000000403267227 */ /* 0x000fe200078e00ff */
[----:B------:R-:W-:Y:S03]  /*3c50*/  SHF.R.U32.HI R31, RZ, R18, R31 ;  /* 0x00000012ff1f7219 */ /* 0x000fe6000001161f */
[----:B------:R-:W-:Y:S01]  /*3c60*/  IMAD.HI.U32 R34, R11, R4, RZ ;  /* 0x000000040b227227 */ /* 0x000fe200078e00ff */
[----:B------:R-:W-:Y:S02]  /*3c70*/  @P2 SHF.R.U32.HI R3, RZ, R5, R38 ;  /* 0x00000005ff032219 */ /* 0x000fe40000011626 */
[----:B------:R-:W-:Y:S02]  /*3c80*/  SEL R9, R8, R31, !P0 ;  /* 0x0000001f08097207 */ /* 0x000fe40004000000 */
[----:B------:R-:W-:Y:S01]  /*3c90*/  @P2 SHF.R.U32.HI R11, RZ, R5, R34 ;  /* 0x00000005ff0b2219 */ /* 0x000fe20000011622 */
[C---:B------:R-:W-:Y:S01]  /*3ca0*/  IMAD R10, R72.reuse, R3, RZ ;  /* 0x00000003480a7224 */ /* 0x040fe200078e02ff */
[----:B------:R-:W-:Y:S01]  /*3cb0*/  SEL R3, R13, R36, !P5 ;  /* 0x000000240d037207 */ /* 0x000fe20006800000 */
[C---:B------:R-:W-:Y:S03]  /*3cc0*/  IMAD.HI.U32 R14, R9.reuse, R4, RZ ;  /* 0x00000004090e7227 */ /* 0x040fe600078e00ff */
[----:B------:R-:W-:Y:S01]  /*3cd0*/  ISETP.GE.AND P0, PT, R9, R10, PT ;  /* 0x0000000a0900720c */ /* 0x000fe20003f06270 */
[C---:B------:R-:W-:Y:S01]  /*3ce0*/  IMAD R12, R72.reuse, R11, RZ ;  /* 0x0000000b480c7224 */ /* 0x040fe200078e02ff */
[-C--:B------:R-:W-:Y:S04]  /*3cf0*/  SHF.R.U32.HI R14, RZ, R5.reuse, R14 ;  /* 0x00000005ff0e7219 */ /* 0x080fe8000001160e */
[----:B------:R-:W-:Y:S02]  /*3d00*/  ISETP.GE.OR P0, PT, R3, R12, P0 ;  /* 0x0000000c0300720c */ /* 0x000fe40000706670 */
[----:B------:R-:W-:Y:S05]  /*3d10*/  SEL R15, R9, R14, !P2 ;  /* 0x0000000e090f7207 */ /* 0x000fea0005000000 */
[----:B------:R-:W-:Y:S04]  /*3d20*/  IMAD.MOV R14, RZ, RZ, -R15 ;  /* 0x000000ffff0e7224 */ /* 0x000fe800078e0a0f */
[----:B------:R-:W-:Y:S02]  /*3d30*/  IMAD R14, R72, R14, R9 ;  /* 0x0000000e480e7224 */ /* 0x000fe400078e0209 */
[C---:B------:R-:W-:Y:S05]  /*3d40*/  @!P0 IMAD.HI.U32 R10, R3.reuse, R4, RZ ;  /* 0x00000004030a8227 */ /* 0x040fea00078e00ff */
[----:B------:R-:W-:Y:S04]  /*3d50*/  @!P0 SHF.R.U32.HI R10, RZ, R5, R10 ;  /* 0x00000005ff0a8219 */ /* 0x000fe8000001160a */
[----:B------:R-:W-:Y:S01]  /*3d60*/  @!P0 SEL R0, R3, R10, !P2 ;  /* 0x0000000a03008207 */ /* 0x000fe20005000000 */
[----:B------:R-:W-:Y:S03]  /*3d70*/  IMAD.MOV R10, RZ, RZ, -R3 ;  /* 0x000000ffff0a7224 */ /* 0x000fe600078e0a03 */
[----:B------:R-:W-:Y:S01]  /*3d80*/  @!P0 IADD3 R15, PT, PT, R15, -R0, RZ ;  /* 0x800000000f0f8210 */ /* 0x000fe20007ffe0ff */
[----:B------:R-:W-:Y:S01]  /*3d90*/  @!P0 IMAD R0, R11, R14, R0 ;  /* 0x0000000e0b008224 */ /* 0x000fe200078e0200 */
[----:B------:R-:W-:Y:S01]  /*3da0*/  IADD3 R11, PT, PT, -R9, RZ, RZ ;  /* 0x000000ff090b7210 */ /* 0x000fe20007ffe1ff */
[----:B------:R-:W-:Y:S02]  /*3db0*/  IMAD R13, R2, R10, R13 ;  /* 0x0000000a020d7224 */ /* 0x000fe400078e020d */
[----:B------:R-:W-:Y:S02]  /*3dc0*/  @!P0 IMAD R9, R15, R72, R3 ;  /* 0x000000480f098224 */ /* 0x000fe400078e0203 */
[----:B------:R-:W-:Y:S02]  /*3dd0*/  @!P0 IMAD.MOV.U32 R3, RZ, RZ, R0 ;  /* 0x000000ffff038224 */ /* 0x000fe400078e0000 */
[----:B------:R-:W-:Y:S02]  /*3de0*/  IMAD R8, R6, R11, R8 ;  /* 0x0000000b06087224 */ /* 0x000fe400078e0208 */
[----:B------:R-:W-:Y:S02]  /*3df0*/  IMAD R13, R3, R2, R13 ;  /* 0x00000002030d7224 */ /* 0x000fe400078e020d */
[----:B------:R-:W-:Y:S02]  /*3e00*/  IMAD R8, R9, R6, R8 ;  /* 0x0000000609087224 */ /* 0x000fe400078e0208 */
.L_x_70:
[----:B------:R-:W-:Y:S05]  /*3e10*/  BRA.U UP1, `(.L_x_71) ;  /* 0x0000000101107547 */ /* 0x000fea000b800000 */
[----:B------:R-:W-:Y:S04]  /*3e20*/  MOV R0, UR13 ;  /* 0x0000000d00007c02 */ /* 0x000fe80008000f00 */
[----:B------:R-:W-:Y:S04]  /*3e30*/  SHF.L.U32 R3, R0, 0x1f, RZ ;  /* 0x0000001f00037819 */ /* 0x000fe800000006ff */
[----:B------:R-:W1:Y:S02]  /*3e40*/  SYNCS.PHASECHK.TRANS64.TRYWAIT P0, [UR6+0x68], R3 ;  /* 0x00006803ff0075a7 */ /* 0x000e640008001106 */
[----:B-1----:R-:W-:Y:S05]  /*3e50*/  @!P0 BRA `(.L_x_72) ;  /* 0x0000003000588947 */ /* 0x002fea0003800000 */
.L_x_71:
[----:B------:R-:W-:Y:S05]  /*3e60*/  BRA.U !UP3, `(.L_x_73) ;  /* 0x000000010b347547 */ /* 0x000fea000b800000 */
[----:B------:R-:W-:Y:S01]  /*3e70*/  UPLOP3.LUT UP0, UPT, UPT, UPT, UP2, 0x80, 0x8 ;  /* 0x000000000008789c */ /* 0x000fe20003f0f020 */
[----:B-1----:R-:W-:Y:S02]  /*3e80*/  HFMA2 R0, -RZ, RZ, 0, 5.9604644775390625e-08 ;  /* 0x00000001ff007431 */ /* 0x002fe400000001ff */
[----:B------:R-:W-:Y:S03]  /*3e90*/  IMAD.MOV.U32 R164, RZ, RZ, 0x1 ;  /* 0x00000001ffa47424 */ /* 0x000fe600078e00ff */
[----:B------:R-:W-:Y:S05]  /*3ea0*/  PLOP3.LUT P0, PT, PT, PT, UP0, 0x80, 0x8 ;  /* 0x000000000008781c */ /* 0x000fea0003f0f008 */
[----:B------:R-:W1:Y:S01]  /*3eb0*/  @UP0 LDCU.64 UR8, c[0x0][0x888] ;  /* 0x00011100ff0807ac */ /* 0x000e620008000a00 */
[----:B------:R-:W-:Y:S07]  /*3ec0*/  @UP0 UIMAD UR7, UR36, UR4, URZ ;  /* 0x00000004240702a4 */ /* 0x000fee000f8e02ff */
[----:B------:R-:W-:Y:S01]  /*3ed0*/  @!P0 PRMT R164, R0, 0x7610, R164 ;  /* 0x0000761000a48816 */ /* 0x000fe200000000a4 */
[----:B-1----:R-:W-:Y:S03]  /*3ee0*/  @UP0 UIMAD.WIDE UR8, UR7, 0x4, UR8 ;  /* 0x00000004070808a5 */ /* 0x002fe6000f8e0208 */
[----:B------:R-:W1:Y:S03]  /*3ef0*/  @!UP0 LDCU UR7, c[0x0][0x880] ;  /* 0x00011000ff0787ac */ /* 0x000e660008000800 */
[----:B------:R-:W-:Y:S01]  /*3f00*/  IMAD.U32 R10, RZ, RZ, UR8 ;  /* 0x00000008ff0a7e24 */ /* 0x000fe2000f8e00ff */
[----:B------:R-:W-:Y:S05]  /*3f10*/  MOV R11, UR9 ;  /* 0x00000009000b7c02 */ /* 0x000fea0008000f00 */
[----:B-----5:R3:W5:Y:S02]  /*3f20*/  @P0 LDG.E R81, desc[UR40][R10.64] ;  /* 0x000000280a510981 */ /* 0x020764000c1e1900 */
[----:B-1-3--:R-:W-:Y:S07]  /*3f30*/  @!P0 IMAD.U32 R81, RZ, RZ, UR7 ;  /* 0x00000007ff518e24 */ /* 0x00afee000f8e00ff */
.L_x_73:
[----:B-----5:R-:W-:Y:S01]  /*3f40*/  @!P4 FSETP.EQ.AND P5, PT, R81, RZ, PT ;  /* 0x000000ff5100c20b */ /* 0x020fe20003fa2000 */
[----:B------:R-:W-:Y:S01]  /*3f50*/  @!UPT UIADD3 URZ, UPT, UPT, URZ, URZ, URZ ;  /* 0x000000fffffff290 */ /* 0x000fe2000fffe0ff */
[----:B------:R-:W-:Y:S11]  /*3f60*/  @!P4 BRA `(.L_x_74) ;  /* 0x000000000014c947 */ /* 0x000ff60003800000 */
[----:B------:R-:W-:Y:S02]  /*3f70*/  LOP3.LUT P0, RZ, R164, 0xff, RZ, 0xc0, !PT ;  /* 0x000000ffa4ff7812 */ /* 0x000fe4000780c0ff */
[----:B------:R-:W-:Y:S04]  /*3f80*/  PLOP3.LUT P5, PT, PT, PT, UP0, 0x80, 0x8 ;  /* 0x000000000008781c */ /* 0x000fe80003faf008 */
[----:B------:R-:W-:Y:S07]  /*3f90*/  PLOP3.LUT P5, PT, P5, PT, PT, 0x8, 0x80 ;  /* 0x000000000080781c */ /* 0x000fee0002fae170 */
[----:B------:R-:W-:Y:S11]  /*3fa0*/  @P0 FSETP.EQ.AND P5, PT, R81, RZ, PT ;  /* 0x000000ff5100020b */ /* 0x000ff60003fa2000 */
[----:B------:R-:W-:Y:S02]  /*3fb0*/  @!UPT UIADD3 URZ, UPT, UPT, URZ, URZ, URZ ;  /* 0x000000fffffff290 */ /* 0x000fe4000fffe0ff */
.L_x_74:
[----:B------:R-:W3:Y:S01]  /*3fc0*/  SYNCS.PHASECHK.TRANS64.TRYWAIT P4, [UR6+0x58], R26 ;  /* 0x0000581aff0075a7 */ /* 0x000ee20008081106 */
[----:B------:R-:W-:Y:S01]  /*3fd0*/  @P3 SHF.R.U32.HI R27, RZ, 0x10, R21 ;  /* 0x00000010ff1b3819 */ /* 0x000fe20000011615 */
[----:B------:R-:W-:Y:S01]  /*3fe0*/  VIADD R29, R29, 0x1 ;  /* 0x000000011d1d7836 */ /* 0x000fe20000000000 */
[----:B------:R-:W5:Y:S08]  /*3ff0*/  LDC.64 R14, c[0x0][0xb10] ;  /* 0x0002c400ff0e7b82 */ /* 0x000f700000000a00 */
[----:B------:R-:W2:Y:S08]  /*4000*/  LDC.64 R10, c[0x0][0xb18] ;  /* 0x0002c600ff0a7b82 */ /* 0x000eb00000000a00 */
[----:B-1----:R-:W1:Y:S08]  /*4010*/  @!P1 LDC R0, c[0x0][0xb20] ;  /* 0x0002c800ff009b82 */ /* 0x002e700000000800 */
[----:B------:R-:W4:Y:S01]  /*4020*/  @!P1 LDC R3, c[0x0][0xb0c] ;  /* 0x0002c300ff039b82 */ /* 0x000f220000000800 */
[----:B-----5:R-:W-:Y:S05]  /*4030*/  @!P1 IMAD.HI.U32 R14, R13, R14, RZ ;  /* 0x0000000e0d0e9227 */ /* 0x020fea00078e00ff */
[----:B------:R-:W-:Y:S01]  /*4040*/  @!P1 SHF.R.U32.HI R14, RZ, R15, R14 ;  /* 0x0000000fff0e9219 */ /* 0x000fe2000001160e */
[----:B--2---:R-:W-:Y:S01]  /*4050*/  @!P1 IMAD.HI.U32 R11, R8, R11, RZ ;  /* 0x0000000b080b9227 */ /* 0x004fe200078e00ff */
[----:B------:R-:W-:Y:S04]  /*4060*/  @!P1 ISETP.NE.AND P0, PT, R10, 0x1, PT ;  /* 0x000000010a00980c */ /* 0x000fe80003f05270 */
[----:B-1----:R-:W-:Y:S02]  /*4070*/  @!P1 SHF.R.U32.HI R9, RZ, R0, R11 ;  /* 0x00000000ff099219 */ /* 0x002fe4000001160b */
[----:B----4-:R-:W-:Y:S02]  /*4080*/  @!P1 ISETP.NE.AND P2, PT, R3, 0x1, PT ;  /* 0x000000010300980c */ /* 0x010fe40003f45270 */
[----:B------:R-:W-:Y:S02]  /*4090*/  @!P1 SEL R9, R8, R9, !P0 ;  /* 0x0000000908099207 */ /* 0x000fe40004000000 */
[----:B------:R-:W-:Y:S02]  /*40a0*/  ELECT P0, URZ, PT ;  /* 0x0000000000ff782f */ /* 0x000fe40003800000 */
[----:B------:R-:W-:Y:S05]  /*40b0*/  @!P1 SEL R14, R13, R14, !P2 ;  /* 0x0000000e0d0e9207 */ /* 0x000fea0005000000 */
[----:B------:R-:W-:Y:S02]  /*40c0*/  @!P1 IMAD.IADD R0, R9, 0x1, -R14 ;  /* 0x0000000109009824 */ /* 0x000fe400078e0a0e */
[----:B------:R-:W-:Y:S02]  /*40d0*/  @!P1 IMAD.IADD R9, R14, 0x1, -R9 ;  /* 0x000000010e099824 */ /* 0x000fe400078e0a09 */
[----:B------:R-:W-:Y:S02]  /*40e0*/  @!P1 IMAD R13, R0, R3, R13 ;  /* 0x00000003000d9224 */ /* 0x000fe400078e020d */
[----:B------:R-:W-:Y:S01]  /*40f0*/  @!P1 IMAD R8, R9, R10, R8 ;  /* 0x0000000a09089224 */ /* 0x000fe200078e0208 */
[----:B---3--:R-:W-:Y:S06]  /*4100*/  @!P4 BRA `(.L_x_75) ;  /* 0x0000002c00c4c947 */ /* 0x008fec0003800000 */
.L_x_128:
[----:B------:R-:W-:Y:S01]  /*4110*/  PLOP3.LUT P5, PT, P5, P0, PT, 0xf2, 0x2f ;  /* 0x00000000002f781c */ /* 0x000fe20002fa1e72 */
[----:B------:R-:W-:Y:S01]  /*4120*/  UMOV UR14, 0x0 ;  /* 0x00000000000e7882 */ /* 0x000fe20000000000 */
[----:B------:R-:W-:Y:S01]  /*4130*/  LOP3.LUT R30, R30, 0x1, RZ, 0x3c, !PT ;  /* 0x000000011e1e7812 */ /* 0x000fe200078e3cff */
[----:B------:R-:W-:Y:S01]  /*4140*/  UMOV UR15, 0x10000000 ;  /* 0x10000000000f7882 */ /* 0x000fe20000000000 */
[----:B------:R-:W-:Y:S01]  /*4150*/  UMOV UR12, UR36 ;  /* 0x00000024000c7c82 */ /* 0x000fe20008000000 */
[----:B------:R-:W-:Y:S08]  /*4160*/  @P3 R2UR UR36, R27 ;  /* 0x000000001b2432ca */ /* 0x000ff000000e0000 */
[----:B-1----:R-:W-:Y:S01]  /*4170*/  @!P5 IADD3 R3, P0, PT, R32, 0x580, RZ ;  /* 0x000005802003d810 */ /* 0x002fe20007f1e0ff */
[----:B------:R-:W-:Y:S01]  /*4180*/  @!P5 IMAD.SHL.U32 R155, R155, 0x40, RZ ;  /* 0x000000409b9bd824 */ /* 0x000fe200078e00ff */
[----:B------:R-:W-:Y:S01]  /*4190*/  VOTEU.ALL UP1, P5 ;  /* 0x0000000000ff7886 */ /* 0x000fe20002820000 */
[----:B------:R-:W-:Y:S01]  /*41a0*/  @!P5 IMAD.SHL.U32 R165, R165, 0x80, RZ ;  /* 0x00000080a5a5d824 */ /* 0x000fe200078e00ff */
[----:B------:R-:W-:Y:S01]  /*41b0*/  @!P5 R2UR UR8, R3 ;  /* 0x000000000308d2ca */ /* 0x000fe200000e0000 */
[----:B------:R-:W-:Y:S01]  /*41c0*/  @!P5 IMAD.X R0, RZ, RZ, R33, P0 ;  /* 0x000000ffff00d224 */ /* 0x000fe200000e0621 */
[----:B------:R-:W-:Y:S01]  /*41d0*/  @!P5 R2UR UR10, R155 ;  /* 0x000000009b0ad2ca */ /* 0x000fe200000e0000 */
[----:B------:R-:W-:Y:S01]  /*41e0*/  @!UP1 UIADD3 UR9, UPT, UPT, UR6, 0x50, URZ ;  /* 0x0000005006099890 */ /* 0x000fe2000fffe0ff */
[----:B------:R-:W-:Y:S01]  /*41f0*/  @!P5 R2UR UR11, R165 ;  /* 0x00000000a50bd2ca */ /* 0x000fe200000e0000 */
[----:B------:R-:W-:Y:S01]  /*4200*/  IMAD.IADD R155, R8, 0x1, R143 ;  /* 0x00000001089b7824 */ /* 0x000fe200078e028f */
[----:B------:R-:W-:Y:S01]  /*4210*/  @!P5 R2UR UR7, R0 ;  /* 0x000000000007d2ca */ /* 0x000fe200000e0000 */
[----:B------:R-:W-:Y:S01]  /*4220*/  IMAD.IADD R165, R13, 0x1, R154 ;  /* 0x000000010da57824 */ /* 0x000fe200078e029a */
[C---:B------:R-:W-:Y:S04]  /*4230*/  ISETP.NE.AND P0, PT, R29.reuse, 0x2, PT ;  /* 0x000000021d00780c */ /* 0x040fe80003f05270 */
[----:B------:R-:W-:Y:S01]  /*4240*/  SEL R3, RZ, 0x1, P0 ;  /* 0x00000001ff037807 */ /* 0x000fe20000000000 */
[----:B------:R-:W-:Y:S01]  /*4250*/  IMAD.U32 R10, RZ, RZ, UR8 ;  /* 0x00000008ff0a7e24 */ /* 0x000fe2000f8e00ff */
[----:B------:R-:W-:Y:S01]  /*4260*/  @!UP1 UIADD3 UR8, UPT, UPT, UR6, 0x200, URZ ;  /* 0x0000020006089890 */ /* 0x000fe2000fffe0ff */
[----:B------:R-:W-:Y:S01]  /*4270*/  SEL R29, R29, RZ, P0 ;  /* 0x000000ff1d1d7207 */ /* 0x000fe20000000000 */
[----:B------:R-:W-:Y:S01]  /*4280*/  VOTEU.ALL UP1, P5 ;  /* 0x0000000000ff7886 */ /* 0x000fe20002820000 */
[----:B------:R-:W-:Y:S02]  /*4290*/  LOP3.LUT R28, R28, R3, RZ, 0x3c, !PT ;  /* 0x000000031c1c7212 */ /* 0x000fe400078e3cff */
[----:B------:R-:W-:Y:S01]  /*42a0*/  IMAD.U32 R11, RZ, RZ, UR7 ;  /* 0x00000007ff0b7e24 */ /* 0x000fe2000f8e00ff */
[----:B------:R-:W-:Y:S04]  /*42b0*/  @!P5 R2UR UR16, R10 ;  /* 0x000000000a10d2ca */ /* 0x000fe800000e0000 */
[----:B------:R-:W-:Y:S11]  /*42c0*/  @!P5 R2UR UR17, R11 ;  /* 0x000000000b11d2ca */ /* 0x000ff600000e0000 */
[----:B------:R-:W-:Y:S02]  /*42d0*/  @!UPT UIADD3 URZ, UPT, UPT, URZ, URZ, URZ ;  /* 0x000000fffffff290 */ /* 0x000fe4000fffe0ff */
[----:B------:R3:W-:Y:S01]  /*42e0*/  @!UP1 UTMALDG.3D [UR8], [UR16], desc[UR14] ;  /* 0x00000e08100095b4 */ /* 0x0007e20008011000 */
[----:B------:R3:W-:Y:S01]  /*42f0*/  @!P5 SYNCS.ARRIVE.TRANS64.RED.A0TR RZ, [UR6+0x50], R25 ;  /* 0x00005019ffffd9a7 */ /* 0x0007e20008300406 */
[----:B------:R-:W-:Y:S01]  /*4300*/  UPLOP3.LUT UP1, UPT, UPT, UPT, UPT, 0x80, 0x8 ;  /* 0x000000000008789c */ /* 0x000fe20003f2f070 */
[----:B------:R-:W-:Y:S01]  /*4310*/  SYNCS.ARRIVE.TRANS64.RED.A1T0 RZ, [UR37], RZ ;  /* 0x000000ffffff79a7 */ /* 0x000fe20008100425 */
[----:B------:R-:W-:Y:S09]  /*4320*/  @P3 BRA `(.L_x_76) ;  /* 0xfffffff400b43947 */ /* 0x000ff2000383ffff */
[----:B------:R-:W-:Y:S07]  /*4330*/  MOV R0, UR6 ;  /* 0x0000000600007c02 */ /* 0x000fee0008000f00 */
.L_x_77:
[----:B-1----:R-:W-:-:S04]  /*4340*/  SHF.L.U32 R3, R30, 0x1f, RZ ;  /* 0x0000001f1e037819 */ /* 0x002fc800000006ff */
[----:B------:R1:W2:Y:S03]  /*4350*/  SYNCS.PHASECHK.TRANS64.TRYWAIT P0, [R0+URZ+0x58], R3 ;  /* 0x00005803000075a7 */ /* 0x0002a600080011ff */
[----:B--2---:R-:W-:Y:S05]  /*4360*/  @!P0 NANOSLEEP.SYNCS 0x989680 ;  /* 0x009896800000895d */ /* 0x004fea0003900000 */
[----:B------:R-:W2:Y:S02]  /*4370*/  @!P0 SYNCS.PHASECHK.TRANS64 P0, [R0+URZ+0x58], R3 ;  /* 0x00005803000085a7 */ /* 0x000ea400080010ff */
[----:B--23--:R-:W-:Y:S05]  /*4380*/  @P0 EXIT ;  /* 0x000000000000094d */ /* 0x00cfea0003800000 */
[----:B------:R-:W-:Y:S05]  /*4390*/  BRA `(.L_x_77) ;  /* 0xfffffffc00e87947 */ /* 0x000fea000383ffff */
.L_x_68:
[----:B------:R-:W-:-:S06]  /*43a0*/  UISETP.GE.AND UP1, UPT, UR8, 0x4, UPT ;  /* 0x000000040800788c */ /* 0x000fcc000bf26270 */
[----:B------:R-:W-:-:S13]  /*43b0*/  PLOP3.LUT P0, PT, PT, PT, UP1, 0x80, 0x8 ;  /* 0x000000000008781c */ /* 0x000fda0003f0f018 */
[----:B------:R-:W-:Y:S05]  /*43c0*/  @!P0 EXIT ;  /* 0x000000000000894d */ /* 0x000fea0003800000 */
[----:B------:R-:W-:Y:S01]  /*43d0*/  BAR.SYNC.DEFER_BLOCKING 0x6, 0xa0 ;  /* 0x0182800000007b1d */ /* 0x000fe20000010000 */
[C---:B------:R-:W-:Y:S02]  /*43e0*/  IMAD.SHL.U32 R3, R166.reuse, 0x40, RZ ;  /* 0x00000040a6037824 */ /* 0x040fe400078e00ff */
[----:B------:R-:W-:Y:S02]  /*43f0*/  HFMA2 R76, -RZ, RZ, 0, 0 ;  /* 0x00000000ff4c7431 */ /* 0x000fe400000001ff */
[C---:B------:R-:W-:Y:S01]  /*4400*/  IMAD.SHL.U32 R168, R166.reuse, 0x8, RZ ;  /* 0x00000008a6a87824 */ /* 0x040fe200078e00ff */
[----:B------:R-:W-:Y:S01]  /*4410*/  CS2R R174, SRZ ;  /* 0x0000000000ae7805 */ /* 0x000fe2000001ff00 */
[----:B------:R-:W-:Y:S01]  /*4420*/  IMAD.U32 R79, R166, 0x10000, RZ ;  /* 0x00010000a64f7824 */ /* 0x000fe200078e00ff */
[----:B------:R-:W-:Y:S01]  /*4430*/  UMOV UR43, 0x400 ;  /* 0x00000400002b7882 */ /* 0x000fe20000000000 */
[----:B------:R-:W-:Y:S01]  /*4440*/  LOP3.LUT R5, R3, 0x180, RZ, 0xc0, !PT ;  /* 0x0000018003057812 */ /* 0x000fe200078ec0ff */
[----:B------:R-:W-:Y:S01]  /*4450*/  ULEA UR43, UR37, UR43, 0x18 ;  /* 0x0000002b252b7291 */ /* 0x000fe2000f8ec0ff */
[----:B------:R-:W1:Y:S01]  /*4460*/  LDC R167, c[0x0][0x370] ;  /* 0x0000dc00ffa77b82 */ /* 0x000e620000000800 */
[----:B------:R-:W-:Y:S01]  /*4470*/  LOP3.LUT R79, R79, 0x600000, RZ, 0xc0, !PT ;  /* 0x006000004f4f7812 */ /* 0x000fe200078ec0ff */
[----:B------:R-:W-:Y:S01]  /*4480*/  IMAD.MOV.U32 R181, RZ, RZ, RZ ;  /* 0x000000ffffb57224 */ /* 0x000fe200078e00ff */
[----:B------:R-:W-:Y:S01]  /*4490*/  LOP3.LUT R168, R5, 0x30, R168, 0xf8, !PT ;  /* 0x0000003005a87812 */ /* 0x000fe200078ef8a8 */
[----:B------:R-:W-:Y:S01]  /*44a0*/  UIADD3 UR4, UPT, UPT, UR43, 0x2200, URZ ;  /* 0x000022002b047890 */ /* 0x000fe2000fffe0ff */
[----:B------:R-:W-:Y:S01]  /*44b0*/  IMAD.MOV.U32 R173, RZ, RZ, RZ ;  /* 0x000000ffffad7224 */ /* 0x000fe200078e00ff */
[----:B------:R-:W2:Y:S01]  /*44c0*/  LDCU.64 UR46, c[0x0][0x348] ;  /* 0x00006900ff2e77ac */ /* 0x000ea20008000a00 */
[----:B------:R-:W-:Y:S01]  /*44d0*/  LOP3.LUT R168, R168, 0x1e40, R3, 0xf8, !PT ;  /* 0x00001e40a8a87812 */ /* 0x000fe200078ef803 */
[----:B------:R-:W4:Y:S01]  /*44e0*/  LDC R74, c[0x0][0xb0c] ;  /* 0x0002c300ff4a7b82 */ /* 0x000f220000000800 */
[----:B------:R-:W-:Y:S01]  /*44f0*/  IMAD.SHL.U32 R3, R166, 0x10, RZ ;  /* 0x00000010a6037824 */ /* 0x000fe200078e00ff */
[----:B------:R-:W-:Y:S01]  /*4500*/  MOV R179, UR4 ;  /* 0x0000000400b37c02 */ /* 0x000fe20008000f00 */
[----:B------:R-:W1:Y:S03]  /*4510*/  LDCU.64 UR38, c[0x0][0x888] ;  /* 0x00011100ff2677ac */ /* 0x000e660008000a00 */
[C---:B------:R-:W-:Y:S01]  /*4520*/  LOP3.LUT R5, R3.reuse, 0x20, RZ, 0xc0, !PT ;  /* 0x0000002003057812 */ /* 0x040fe200078ec0ff */
[----:B------:R-:W3:Y:S01]  /*4530*/  LDS R0, [UR43+0x120] ;  /* 0x0001202bff007984 */ /* 0x000ee20008000800 */
[----:B------:R-:W1:Y:S01]  /*4540*/  LDC R170, c[0x0][0xb20] ;  /* 0x0002c800ffaa7b82 */ /* 0x000e620000000800 */
[----:B------:R-:W-:Y:S01]  /*4550*/  LOP3.LUT R3, R3, 0x40, RZ, 0xc0, !PT ;  /* 0x0000004003037812 */ /* 0x000fe200078ec0ff */
[----:B------:R-:W-:-:S06]  /*4560*/  UIADD3 UR42, UPT, UPT, UR43, 0x200, URZ ;  /* 0x000002002b2a7890 */ /* 0x000fcc000fffe0ff */
[----:B------:R-:W1:Y:S08]  /*4570*/  LDC R73, c[0x0][0xb30] ;  /* 0x0002cc00ff497b82 */ /* 0x000e700000000800 */
[----:B------:R-:W1:Y:S08]  /*4580*/  LDC.64 R152, c[0x0][0xb10] ;  /* 0x0002c400ff987b82 */ /* 0x000e700000000a00 */
[----:B------:R-:W1:Y:S08]  /*4590*/  LDC.64 R70, c[0x0][0xb18] ;  /* 0x0002c600ff467b82 */ /* 0x000e700000000a00 */
[----:B------:R-:W1:Y:S01]  /*45a0*/  LDC.64 R148, c[0x0][0x888] ;  /* 0x00022200ff947b82 */ /* 0x000e620000000a00 */
[----:B---3--:R-:W-:-:S07]  /*45b0*/  IMAD.IADD R79, R0, 0x1, R79 ;  /* 0x00000001004f7824 */ /* 0x008fce00078e024f */
[----:B------:R-:W3:Y:S01]  /*45c0*/  LDC.64 R68, c[0x0][0xb28] ;  /* 0x0002ca00ff447b82 */ /* 0x000ee20000000a00 */
[----:B------:R-:W-:-:S05]  /*45d0*/  VIADD R0, R168, UR43 ;  /* 0x0000002ba8007c36 */ /* 0x000fca0008000000 */
[--C-:B------:R-:W-:Y:S02]  /*45e0*/  IADD3 R178, PT, PT, -R5, 0x200, R0.reuse ;  /* 0x0000020005b27810 */ /* 0x100fe40007ffe100 */
[----:B------:R-:W1:Y:S01]  /*45f0*/  LDC.64 R150, c[0x0][0x890] ;  /* 0x00022400ff967b82 */ /* 0x000e620000000a00 */
[----:B------:R-:W-:Y:S02]  /*4600*/  IADD3 R177, PT, PT, -R3, 0x200, R0 ;  /* 0x0000020003b17810 */ /* 0x000fe40007ffe100 */
[----:B------:R-:W-:-:S05]  /*4610*/  IMAD.IADD R176, R178, 0x1, -R3 ;  /* 0x00000001b2b07824 */ /* 0x000fca00078e0a03 */
[----:B------:R-:W1:Y:S08]  /*4620*/  LDC.64 R146, c[0x0][0x8b0] ;  /* 0x00022c00ff927b82 */ /* 0x000e700000000a00 */
[----:B------:R-:W1:Y:S08]  /*4630*/  LDC.64 R144, c[0x0][0x8a8] ;  /* 0x00022a00ff907b82 */ /* 0x000e700000000a00 */
[----:B--2-4-:R-:W1:Y:S02]  /*4640*/  LDC R172, c[0x0][0x374] ;  /* 0x0000dd00ffac7b82 */ /* 0x014e640000000800 */
.L_x_95:
[C---:B------:R-:W-:Y:S02]  /*4650*/  LEA R0, R181.reuse, UR43, 0x3 ;  /* 0x0000002bb5007c11 */ /* 0x040fe4000f8e18ff */
[----:B------:R-:W-:Y:S02]  /*4660*/  SHF.L.U32 R3, R174, 0x1f, RZ ;  /* 0x0000001fae037819 */ /* 0x000fe400000006ff */
[----:B------:R-:W-:Y:S02]  /*4670*/  LEA R16, R181, UR43, 0x4 ;  /* 0x0000002bb5107c11 */ /* 0x000fe4000f8e20ff */
[----:B--2---:R-:W2:Y:S02]  /*4680*/  SYNCS.PHASECHK.TRANS64.TRYWAIT P0, [R0+URZ+0x70], R3 ;  /* 0x00007003000075a7 */ /* 0x004ea400080011ff */
[----:B-12---:R-:W-:Y:S05]  /*4690*/  @!P0 BRA `(.L_x_78) ;  /* 0x0000002800788947 */ /* 0x006fea0003800000 */
.L_x_129:
[----:B------:R-:W4:Y:S01]  /*46a0*/  LDC.64 R12, c[0x0][0xb10] ;  /* 0x0002c400ff0c7b82 */ /* 0x000f220000000a00 */
[----:B------:R-:W3:Y:S01]  /*46b0*/  LDS.128 R16, [R16+0x100] ;  /* 0x0001000010107984 */ /* 0x000ee20000000c00 */
[----:B-1----:R-:W-:Y:S01]  /*46c0*/  ISETP.NE.AND P1, PT, R73, 0x1, PT ;  /* 0x000000014900780c */ /* 0x002fe20003f25270 */
[----:B--2---:R-:W-:Y:S01]  /*46d0*/  VIADD R0, R0, 0x80 ;  /* 0x0000008000007836 */ /* 0x004fe20000000000 */
[----:B------:R-:W-:Y:S04]  /*46e0*/  ISETP.GE.AND P0, PT, R72, 0x1, PT ;  /* 0x000000014800780c */ /* 0x000fe80003f06270 */
[----:B------:R-:W1:Y:S01]  /*46f0*/  LDC.64 R10, c[0x0][0xb18] ;  /* 0x0002c600ff0a7b82 */ /* 0x000e620000000a00 */
[----:B------:R-:W-:Y:S01]  /*4700*/  PRMT R0, RZ, 0x654, R0 ;  /* 0x00000654ff007816 */ /* 0x000fe20000000000 */
[----:B------:R-:W-:Y:S01]  /*4710*/  @!PT LDS RZ, [RZ] ;  /* 0x00000000fffff984 */ /* 0x000fe20000000800 */
[----:B------:R-:W-:Y:S01]  /*4720*/  @!PT LDS RZ, [RZ] ;  /* 0x00000000fffff984 */ /* 0x000fe20000000800 */
[----:B------:R-:W-:Y:S01]  /*4730*/  @!PT LDS RZ, [RZ] ;  /* 0x00000000fffff984 */ /* 0x000fe20000000800 */
[----:B------:R-:W-:Y:S01]  /*4740*/  @!PT LDS RZ, [RZ] ;  /* 0x00000000fffff984 */ /* 0x000fe20000000800 */
[----:B------:R2:W-:Y:S06]  /*4750*/  MEMBAR.ALL.CTA ;  /* 0x0000000000007992 */ /* 0x0005ec0000008000 */
[----:B--2---:R-:W2:Y:S01]  /*4760*/  FENCE.VIEW.ASYNC.S ;  /* 0x00000000000073c6 */ /* 0x004ea20000000000 */
[----:B------:R-:W1:Y:S08]  /*4770*/  @!P1 LDC R14, c[0x0][0xb20] ;  /* 0x0002c800ff0e9b82 */ /* 0x000e700000000800 */
[----:B------:R-:W1:Y:S01]  /*4780*/  @!P1 LDC R9, c[0x0][0xb0c] ;  /* 0x0002c300ff099b82 */ /* 0x000e620000000800 */
[----:B--2---:R2:W-:Y:S01]  /*4790*/  SYNCS.ARRIVE.TRANS64.RED.A1T0 RZ, [R0+URZ], RZ ;  /* 0x000000ff00ff79a7 */ /* 0x0045e200081004ff */
[----:B---3--:R-:W-:Y:S04]  /*47a0*/  LOP3.LUT P4, RZ, R18, 0x1, RZ, 0xc0, !PT ;  /* 0x0000000112ff7812 */ /* 0x008fe8000788c0ff */
[----:B------:R-:W-:Y:S09]  /*47b0*/  P2R R180, PR, RZ, 0x10 ;  /* 0x00000010ffb47803 */ /* 0x000ff20000000000 */
[----:B------:R-:W-:Y:S02]  /*47c0*/  @P4 MOV R77, R16 ;  /* 0x00000010004d4202 */ /* 0x000fe40000000f00 */
[----:B------:R-:W-:Y:S01]  /*47d0*/  @P4 LOP3.LUT R75, R17, 0xffff, RZ, 0xc0, !PT ;  /* 0x0000ffff114b4812 */ /* 0x000fe200078ec0ff */
[----:B--2-4-:R-:W-:Y:S06]  /*47e0*/  @!P0 BRA `(.L_x_79) ;  /* 0x0000000000a48947 */ /* 0x014fec0003800000 */
[----:B------:R-:W-:Y:S01]  /*47f0*/  IMAD.HI.U32 R21, R172, R71, RZ ;  /* 0x00000047ac157227 */ /* 0x000fe200078e00ff */
[----:B------:R-:W-:Y:S02]  /*4800*/  ISETP.NE.AND P0, PT, R70, 0x1, PT ;  /* 0x000000014600780c */ /* 0x000fe40003f05270 */
[----:B------:R-:W-:Y:S01]  /*4810*/  ISETP.NE.AND P2, PT, R72, 0x1, PT ;  /* 0x000000014800780c */ /* 0x000fe20003f45270 */
[----:B------:R-:W-:Y:S01]  /*4820*/  IMAD.HI.U32 R20, R167, R152, RZ ;  /* 0x00000098a7147227 */ /* 0x000fe200078e00ff */
[----:B------:R-:W-:Y:S02]  /*4830*/  SHF.R.U32.HI R21, RZ, R170, R21 ;  /* 0x000000aaff157219 */ /* 0x000fe40000011615 */
[----:B------:R-:W-:Y:S01]  /*4840*/  ISETP.NE.AND P3, PT, R74, 0x1, PT ;  /* 0x000000014a00780c */ /* 0x000fe20003f65270 */
[----:B------:R-:W-:Y:S01]  /*4850*/  IMAD.HI.U32 R24, R77, R152, RZ ;  /* 0x000000984d187227 */ /* 0x000fe200078e00ff */
[----:B------:R-:W-:Y:S02]  /*4860*/  SHF.R.U32.HI R20, RZ, R153, R20 ;  /* 0x00000099ff147219 */ /* 0x000fe40000011614 */
[----:B------:R-:W-:Y:S01]  /*4870*/  SEL R3, R172, R21, !P0 ;  /* 0x00000015ac037207 */ /* 0x000fe20004000000 */
[----:B------:R-:W-:Y:S01]  /*4880*/  IMAD.HI.U32 R21, R75, R71, RZ ;  /* 0x000000474b157227 */ /* 0x000fe200078e00ff */
[----:B------:R-:W-:Y:S02]  /*4890*/  SEL R7, R167, R20, !P3 ;  /* 0x00000014a7077207 */ /* 0x000fe40005800000 */
[----:B------:R-:W-:Y:S01]  /*48a0*/  SHF.R.U32.HI R24, RZ, R153, R24 ;  /* 0x00000099ff187219 */ /* 0x000fe20000011618 */
[-C--:B------:R-:W-:Y:S04]  /*48b0*/  IMAD.HI.U32 R20, R3, R68.reuse, RZ ;  /* 0x0000004403147227 */ /* 0x080fe800078e00ff */
[----:B------:R-:W-:Y:S01]  /*48c0*/  IMAD.HI.U32 R22, R7, R68, RZ ;  /* 0x0000004407167227 */ /* 0x000fe200078e00ff */
[-C--:B------:R-:W-:Y:S02]  /*48d0*/  @P2 SHF.R.U32.HI R3, RZ, R69.reuse, R20 ;  /* 0x00000045ff032219 */ /* 0x080fe40000011614 */
[----:B------:R-:W-:Y:S02]  /*48e0*/  SHF.R.U32.HI R20, RZ, R170, R21 ;  /* 0x000000aaff147219 */ /* 0x000fe40000011615 */
[----:B------:R-:W-:Y:S01]  /*48f0*/  @P2 SHF.R.U32.HI R7, RZ, R69, R22 ;  /* 0x00000045ff072219 */ /* 0x000fe20000011616 */
[C---:B------:R-:W-:Y:S01]  /*4900*/  IMAD R2, R72.reuse, R3, RZ ;  /* 0x0000000348027224 */ /* 0x040fe200078e02ff */
[----:B------:R-:W-:Y:S02]  /*4910*/  SEL R5, R75, R20, !P0 ;  /* 0x000000144b057207 */ /* 0x000fe40004000000 */
[----:B------:R-:W-:Y:S01]  /*4920*/  SEL R3, R77, R24, !P3 ;  /* 0x000000184d037207 */ /* 0x000fe20005800000 */
[----:B------:R-:W-:Y:S01]  /*4930*/  IMAD R4, R72, R7, RZ ;  /* 0x0000000748047224 */ /* 0x000fe200078e02ff */
[C---:B------:R-:W-:Y:S01]  /*4940*/  ISETP.GE.AND P0, PT, R5.reuse, R2, PT ;  /* 0x000000020500720c */ /* 0x040fe20003f06270 */
[----:B------:R-:W-:Y:S03]  /*4950*/  IMAD.HI.U32 R6, R5, R68, RZ ;  /* 0x0000004405067227 */ /* 0x000fe600078e00ff */
[----:B------:R-:W-:Y:S01]  /*4960*/  ISETP.GE.OR P0, PT, R3, R4, P0 ;  /* 0x000000040300720c */ /* 0x000fe20000706670 */
[----:B------:R-:W-:Y:S01]  /*4970*/  IMAD.MOV R4, RZ, RZ, -R3 ;  /* 0x000000ffff047224 */ /* 0x000fe200078e0a03 */
[-C--:B------:R-:W-:Y:S03]  /*4980*/  SHF.R.U32.HI R6, RZ, R69.reuse, R6 ;  /* 0x00000045ff067219 */ /* 0x080fe60000011606 */
[----:B------:R-:W-:Y:S01]  /*4990*/  IMAD R77, R74, R4, R77 ;  /* 0x000000044a4d7224 */ /* 0x000fe200078e024d */
[----:B------:R-:W-:Y:S05]  /*49a0*/  SEL R15, R5, R6, !P2 ;  /* 0x00000006050f7207 */ /* 0x000fea0005000000 */
[----:B------:R-:W-:Y:S02]  /*49b0*/  IMAD.MOV R6, RZ, RZ, -R15 ;  /* 0x000000ffff067224 */ /* 0x000fe400078e0a0f */
[C---:B------:R-:W-:Y:S04]  /*49c0*/  @!P0 IMAD.HI.U32 R2, R3.reuse, R68, RZ ;  /* 0x0000004403028227 */ /* 0x040fe800078e00ff */
[----:B------:R-:W-:Y:S01]  /*49d0*/  IMAD R6, R72, R6, R5 ;  /* 0x0000000648067224 */ /* 0x000fe200078e0205 */
[----:B------:R-:W-:Y:S04]  /*49e0*/  @!P0 SHF.R.U32.HI R2, RZ, R69, R2 ;  /* 0x00000045ff028219 */ /* 0x000fe80000011602 */
[----:B------:R-:W-:Y:S02]  /*49f0*/  @!P0 SEL R0, R3, R2, !P2 ;  /* 0x0000000203008207 */ /* 0x000fe40005000000 */
[----:B------:R-:W-:Y:S02]  /*4a00*/  IADD3 R2, PT, PT, -R5, RZ, RZ ;  /* 0x000000ff05027210 */ /* 0x000fe40007ffe1ff */
[----:B------:R-:W-:Y:S01]  /*4a10*/  @!P0 IADD3 R8, PT, PT, R15, -R0, RZ ;  /* 0x800000000f088210 */ /* 0x000fe20007ffe0ff */
[----:B------:R-:W-:Y:S02]  /*4a20*/  @!P0 IMAD R0, R7, R6, R0 ;  /* 0x0000000607008224 */ /* 0x000fe400078e0200 */
[----:B------:R-:W-:Y:S02]  /*4a30*/  IMAD R75, R70, R2, R75 ;  /* 0x00000002464b7224 */ /* 0x000fe400078e024b */
[----:B------:R-:W-:Y:S02]  /*4a40*/  @!P0 IMAD R5, R8, R72, R3 ;  /* 0x0000004808058224 */ /* 0x000fe400078e0203 */
[----:B------:R-:W-:Y:S04]  /*4a50*/  @!P0 IMAD.MOV.U32 R3, RZ, RZ, R0 ;  /* 0x000000ffff038224 */ /* 0x000fe800078e0000 */
[----:B------:R-:W-:Y:S02]  /*4a60*/  IMAD R77, R3, R74, R77 ;  /* 0x0000004a034d7224 */ /* 0x000fe400078e024d */
[----:B------:R-:W-:Y:S07]  /*4a70*/  IMAD R75, R5, R70, R75 ;  /* 0x00000046054b7224 */ /* 0x000fee00078e024b */
.L_x_79:
[----:B------:R-:W-:Y:S01]  /*4a80*/  @!P1 IMAD.HI.U32 R0, R77, R12, RZ ;  /* 0x0000000c4d009227 */ /* 0x000fe200078e00ff */
[----:B-1----:R-:W-:Y:S01]  /*4a90*/  @!P1 ISETP.NE.AND P0, PT, R10, 0x1, PT ;  /* 0x000000010a00980c */ /* 0x002fe20003f05270 */
[----:B------:R-:W-:Y:S01]  /*4aa0*/  ULOP3.LUT UP0, URZ, UR42, 0x1b0, URZ, 0xc0, !UPT ;  /* 0x000001b02aff7892 */ /* 0x000fe2000f80c0ff */
[----:B------:R-:W-:Y:S01]  /*4ab0*/  @!P1 ISETP.NE.AND P2, PT, R9, 0x1, PT ;  /* 0x000000010900980c */ /* 0x000fe20003f45270 */
[----:B------:R-:W-:Y:S01]  /*4ac0*/  @!P1 IMAD.HI.U32 R3, R75, R11, RZ ;  /* 0x0000000b4b039227 */ /* 0x000fe200078e00ff */
[----:B------:R-:W-:Y:S02]  /*4ad0*/  @!P1 SHF.R.U32.HI R0, RZ, R13, R0 ;  /* 0x0000000dff009219 */ /* 0x000fe40000011600 */
[----:B------:R-:W-:Y:S01]  /*4ae0*/  @P4 SHF.R.U32.HI R171, RZ, 0x10, R17 ;  /* 0x00000010ffab4819 */ /* 0x000fe20000011611 */
[----:B------:R-:W-:Y:S01]  /*4af0*/  VIADD R181, R181, 0x1 ;  /* 0x00000001b5b57836 */ /* 0x000fe20000000000 */
[----:B------:R-:W-:Y:S02]  /*4b00*/  @!P1 SHF.R.U32.HI R2, RZ, R14, R3 ;  /* 0x0000000eff029219 */ /* 0x000fe40000011603 */
[----:B------:R-:W-:Y:S02]  /*4b10*/  @!P1 SEL R3, R77, R0, !P2 ;  /* 0x000000004d039207 */ /* 0x000fe40005000000 */
[----:B------:R-:W-:Y:S05]  /*4b20*/  @!P1 SEL R2, R75, R2, !P0 ;  /* 0x000000024b029207 */ /* 0x000fea0004000000 */
[----:B------:R-:W-:Y:S02]  /*4b30*/  @!P1 IMAD.IADD R0, R2, 0x1, -R3 ;  /* 0x0000000102009824 */ /* 0x000fe400078e0a03 */
[----:B------:R-:W-:Y:S02]  /*4b40*/  @!P1 IMAD.IADD R2, R3, 0x1, -R2 ;  /* 0x0000000103029824 */ /* 0x000fe400078e0a02 */
[----:B------:R-:W-:Y:S02]  /*4b50*/  @!P1 IMAD R77, R0, R9, R77 ;  /* 0x00000009004d9224 */ /* 0x000fe400078e024d */
[----:B------:R-:W-:Y:S01]  /*4b60*/  @!P1 IMAD R75, R2, R10, R75 ;  /* 0x0000000a024b9224 */ /* 0x000fe200078e024b */
[----:B------:R-:W-:Y:S06]  /*4b70*/  BRA.U !UP0, `(.L_x_80) ;  /* 0x0000000108407547 */ /* 0x000fec000b800000 */
[----:B------:R-:W1:Y:S01]  /*4b80*/  LDCU.64 UR8, c[0x4][0x80] ;  /* 0x01001000ff0877ac */ /* 0x000e620008000a00 */
[----:B------:R-:W-:Y:S01]  /*4b90*/  MOV R3, 0x0 ;  /* 0x0000000000037802 */ /* 0x000fe20000000f00 */
[----:B------:R-:W-:Y:S02]  /*4ba0*/  HFMA2 R12, -RZ, RZ, 0, 5.9604644775390625e-08 ;  /* 0x00000001ff0c7431 */ /* 0x000fe400000001ff */
[----:B------:R-:W-:Y:S02]  /*4bb0*/  IMAD.MOV.U32 R8, RZ, RZ, 0x70 ;  /* 0x00000070ff087424 */ /* 0x000fe400078e00ff */
[----:B------:R-:W-:Y:S01]  /*4bc0*/  IMAD.MOV.U32 R13, RZ, RZ, RZ ;  /* 0x000000ffff0d7224 */ /* 0x000fe200078e00ff */
[----:B------:R-:W2:Y:S01]  /*4bd0*/  LDCU.64 UR6, c[0x4][0x88] ;  /* 0x01001100ff0677ac */ /* 0x000ea20008000a00 */
[----:B------:R-:W3:Y:S01]  /*4be0*/  LDC.64 R2, c[0x4][R3] ;  /* 0x0100000003027b82 */ /* 0x000ee20000000a00 */
[----:B------:R-:W4:Y:S01]  /*4bf0*/  LDCU.64 UR4, c[0x4][0x8] ;  /* 0x01000100ff0477ac */ /* 0x000f220008000a00 */
[----:B-1----:R-:W-:Y:S01]  /*4c00*/  MOV R5, UR9 ;  /* 0x0000000900057c02 */ /* 0x002fe20008000f00 */
[----:B------:R-:W-:Y:S01]  /*4c10*/  IMAD.U32 R4, RZ, RZ, UR8 ;  /* 0x00000008ff047e24 */ /* 0x000fe2000f8e00ff */
[----:B--2---:R-:W-:Y:S01]  /*4c20*/  MOV R7, UR7 ;  /* 0x0000000700077c02 */ /* 0x004fe20008000f00 */
[----:B------:R-:W-:Y:S01]  /*4c30*/  IMAD.U32 R6, RZ, RZ, UR6 ;  /* 0x00000006ff067e24 */ /* 0x000fe2000f8e00ff */
[----:B----4-:R-:W-:Y:S01]  /*4c40*/  MOV R11, UR5 ;  /* 0x00000005000b7c02 */ /* 0x010fe20008000f00 */
[----:B------:R-:W-:Y:S02]  /*4c50*/  IMAD.U32 R10, RZ, RZ, UR4 ;  /* 0x00000004ff0a7e24 */ /* 0x000fe4000f8e00ff */
[----:B------:R-:W-:Y:S07]  /*4c60*/  LEPC R20, `(.L_x_80) ;  /* 0x000000001014794e */ /* 0x000fee0000000000 */
[----:B---3-5:R-:W-:Y:S05]  /*4c70*/  CALL.ABS.NOINC R2 ;  /* 0x0000000002007343 */ /* 0x028fea0003c00000 */
.L_x_80:
[----:B------:R-:W-:Y:S01]  /*4c80*/  LOP3.LUT P0, RZ, R179, 0x1b0, RZ, 0xc0, !PT ;  /* 0x000001b0b3ff7812 */ /* 0x000fe2000780c0ff */
[----:B------:R-:W-:Y:S11]  /*4c90*/  BSSY.RECONVERGENT B6, `(.L_x_81) ;  /* 0x0000013000067945 */ /* 0x000ff60003800200 */
[----:B------:R-:W-:Y:S01]  /*4ca0*/  @!UPT UIADD3 URZ, UPT, UPT, URZ, URZ, URZ ;  /* 0x000000fffffff290 */ /* 0x000fe2000fffe0ff */
[----:B------:R-:W-:Y:S05]  /*4cb0*/  @!P0 BRA `(.L_x_82) ;  /* 0x0000000000408947 */ /* 0x000fea0003800000 */
        /* <DEDUP_REMOVED lines=16> */
.L_x_82:
[----:B------:R-:W-:Y:S05]  /*4dc0*/  BSYNC.RECONVERGENT B6 ;  /* 0x0000000000067941 */ /* 0x000fea0003800200 */
.L_x_81:
[----:B------:R-:W-:Y:S01]  /*4dd0*/  ISETP.NE.U32.AND P3, PT, R150, RZ, PT ;  /* 0x000000ff9600720c */ /* 0x000fe20003f65070 */
[----:B------:R-:W-:Y:S01]  /*4de0*/  UISETP.NE.AND UP1, UPT, UR44, URZ, UPT ;  /* 0x000000ff2c00728c */ /* 0x000fe2000bf25270 */
[----:B------:R-:W-:Y:S02]  /*4df0*/  ISETP.NE.U32.AND P4, PT, R146, RZ, PT ;  /* 0x000000ff9200720c */ /* 0x000fe40003f85070 */
[----:B------:R-:W-:Y:S02]  /*4e00*/  ISETP.NE.AND.EX P3, PT, R151, RZ, PT, P3 ;  /* 0x000000ff9700720c */ /* 0x000fe40003f65330 */
[----:B------:R-:W-:Y:S02]  /*4e10*/  PLOP3.LUT P1, PT, PT, PT, PT, 0x8, 0x80 ;  /* 0x000000000080781c */ /* 0x000fe40003f2e170 */
[----:B------:R-:W-:Y:S02]  /*4e20*/  PLOP3.LUT P0, PT, PT, PT, UP1, 0x80, 0x8 ;  /* 0x000000000008781c */ /* 0x000fe40003f0f018 */
[----:B------:R-:W-:Y:S02]  /*4e30*/  ISETP.NE.AND.EX P4, PT, R147, RZ, PT, P4 ;  /* 0x000000ff9300720c */ /* 0x000fe40003f85340 */
[----:B------:R-:W1:Y:S09]  /*4e40*/  @UP1 LDCU.64 UR4, c[0x0][0x888] ;  /* 0x00011100ff0417ac */ /* 0x000e720008000a00 */
[----:B------:R-:W-:Y:S01]  /*4e50*/  @P0 PLOP3.LUT P1, PT, P3, PT, PT, 0x80, 0x8 ;  /* 0x000000000008081c */ /* 0x000fe20001f2f070 */
[----:B-1----:R-:W-:Y:S04]  /*4e60*/  @UP1 UISETP.NE.U32.AND UP0, UPT, UR4, URZ, UPT ;  /* 0x000000ff0400128c */ /* 0x002fe8000bf05070 */
[----:B------:R-:W-:Y:S04]  /*4e70*/  @UP1 UISETP.NE.AND.EX UP0, UPT, UR5, URZ, UPT, UP0 ;  /* 0x000000ff0500128c */ /* 0x000fe8000bf05300 */
[----:B------:R-:W-:Y:S01]  /*4e80*/  @UP1 USEL UR4, URZ, 0xffffffff, UP0 ;  /* 0xffffffffff041887 */ /* 0x000fe20008000000 */
[----:B------:R-:W-:Y:S11]  /*4e90*/  @!P3 BRA `(.L_x_83) ;  /* 0x00000000002cb947 */ /* 0x000ff60003800000 */
[----:B------:R-:W-:Y:S01]  /*4ea0*/  ISETP.NE.U32.AND P2, PT, R148, RZ, PT ;  /* 0x000000ff9400720c */ /* 0x000fe20003f45070 */
[----:B------:R-:W-:Y:S03]  /*4eb0*/  IMAD.MOV.U32 R164, RZ, RZ, 0x1 ;  /* 0x00000001ffa47424 */ /* 0x000fe600078e00ff */
[----:B------:R-:W-:Y:S11]  /*4ec0*/  ISETP.NE.AND.EX P2, PT, R149, RZ, PT, P2 ;  /* 0x000000ff9500720c */ /* 0x000ff60003f45320 */
[----:B------:R-:W-:Y:S02]  /*4ed0*/  @!UPT UIADD3 URZ, UPT, UPT, URZ, URZ, URZ ;  /* 0x000000fffffff290 */ /* 0x000fe4000fffe0ff */
[----:B------:R-:W1:Y:S01]  /*4ee0*/  @P2 LDC.64 R2, c[0x0][0x888] ;  /* 0x00022200ff022b82 */ /* 0x000e620000000a00 */
[----:B------:R-:W-:Y:S04]  /*4ef0*/  @P2 IMAD R0, R150, UR36, RZ ;  /* 0x0000002496002c24 */ /* 0x000fe8000f8e02ff */
[----:B-1----:R-:W-:Y:S04]  /*4f00*/  @P2 IMAD.WIDE R2, R0, 0x4, R2 ;  /* 0x0000000400022825 */ /* 0x002fe800078e0202 */
[----:B------:R-:W-:Y:S01]  /*4f10*/  HFMA2 R0, -RZ, RZ, 0, 5.9604644775390625e-08 ;  /* 0x00000001ff007431 */ /* 0x000fe200000001ff */
[----:B-----5:R1:W5:Y:S04]  /*4f20*/  @P2 LDG.E R81, desc[UR40][R2.64] ;  /* 0x0000002802512981 */ /* 0x020368000c1e1900 */
[----:B------:R-:W-:Y:S01]  /*4f30*/  @!P2 PRMT R164, R0, 0x7610, R164 ;  /* 0x0000761000a4a816 */ /* 0x000fe200000000a4 */
[----:B-1----:R-:W2:Y:S06]  /*4f40*/  @!P2 LDC R81, c[0x0][0x880] ;  /* 0x00022000ff51ab82 */ /* 0x002eac0000000800 */
.L_x_83:
[----:B------:R-:W-:Y:S05]  /*4f50*/  @!P4 BRA `(.L_x_84) ;  /* 0x000000000020c947 */ /* 0x000fea0003800000 */
[----:B------:R-:W-:Y:S04]  /*4f60*/  ISETP.NE.U32.AND P2, PT, R144, RZ, PT ;  /* 0x000000ff9000720c */ /* 0x000fe80003f45070 */
[----:B------:R-:W-:Y:S11]  /*4f70*/  ISETP.NE.AND.EX P2, PT, R145, RZ, PT, P2 ;  /* 0x000000ff9100720c */ /* 0x000ff60003f45320 */
[----:B------:R-:W-:Y:S02]  /*4f80*/  @!UPT UIADD3 URZ, UPT, UPT, URZ, URZ, URZ ;  /* 0x000000fffffff290 */ /* 0x000fe4000fffe0ff */
[----:B------:R-:W1:Y:S01]  /*4f90*/  @P2 LDC.64 R2, c[0x0][0x8a8] ;  /* 0x00022a00ff022b82 */ /* 0x000e620000000a00 */
[----:B------:R-:W-:Y:S04]  /*4fa0*/  @P2 IMAD R0, R146, UR36, RZ ;  /* 0x0000002492002c24 */ /* 0x000fe8000f8e02ff */
[----:B-1----:R-:W-:Y:S05]  /*4fb0*/  @P2 IMAD.WIDE R2, R0, 0x4, R2 ;  /* 0x0000000400022825 */ /* 0x002fea00078e0202 */
[----:B-----5:R1:W5:Y:S02]  /*4fc0*/  @P2 LDG.E R78, desc[UR40][R2.64] ;  /* 0x00000028024e2981 */ /* 0x020364000c1e1900 */
[----:B-1----:R-:W3:Y:S02]  /*4fd0*/  @!P2 LDC R78, c[0x0][0x8a0] ;  /* 0x00022800ff4eab82 */ /* 0x002ee40000000800 */
.L_x_84:
[----:B--2--5:R-:W-:Y:S01]  /*4fe0*/  @P0 FSETP.NEU.AND P4, PT, R81, RZ, PT ;  /* 0x000000ff5100020b */ /* 0x024fe20003f8d000 */
[----:B------:R-:W-:Y:S01]  /*4ff0*/  IMAD.U32 R0, RZ, RZ, UR4 ;  /* 0x00000004ff007e24 */ /* 0x000fe2000f8e00ff */
[----:B------:R-:W-:Y:S01]  /*5000*/  @P0 LOP3.LUT P2, RZ, R164, 0xff, RZ, 0xc0, !PT ;  /* 0x000000ffa4ff0812 */ /* 0x000fe2000784c0ff */
[----:B------:R-:W-:Y:S01]  /*5010*/  BSSY B1, `(.L_x_85) ;  /* 0x000003d000017945 */ /* 0x000fe20003800000 */
[----:B------:R-:W-:Y:S01]  /*5020*/  @P0 SEL R3, RZ, 0xffffffff, P4 ;  /* 0xffffffffff030807 */ /* 0x000fe20002000000 */
[C---:B------:R-:W-:Y:S01]  /*5030*/  IMAD R64, R76.reuse, 0x40, R79 ;  /* 0x000000404c407824 */ /* 0x040fe200078e024f */
[----:B------:R-:W-:Y:S02]  /*5040*/  LEA R156, R76, UR43, 0x3 ;  /* 0x0000002b4c9c7c11 */ /* 0x000fe4000f8e18ff */
[----:B------:R-:W-:Y:S02]  /*5050*/  CS2R R86, SRZ ;  /* 0x0000000000567805 */ /* 0x000fe4000001ff00 */
[----:B------:R-:W-:Y:S02]  /*5060*/  @P1 SEL R3, R0, R3, !P2 ;  /* 0x0000000300031207 */ /* 0x000fe40005000000 */
[----:B------:R-:W-:Y:S02]  /*5070*/  CS2R R84, SRZ ;  /* 0x0000000000547805 */ /* 0x000fe4000001ff00 */
[----:B------:R-:W-:Y:S02]  /*5080*/  SHF.L.U32 R5, R175, 0x1f, RZ ;  /* 0x0000001faf057819 */ /* 0x000fe400000006ff */
[----:B------:R-:W-:Y:S02]  /*5090*/  CS2R R90, SRZ ;  /* 0x00000000005a7805 */ /* 0x000fe4000001ff00 */
[----:B------:R-:W-:Y:S02]  /*50a0*/  @P0 LOP3.LUT R3, R3, 0x1, RZ, 0xc0, !PT ;  /* 0x0000000103030812 */ /* 0x000fe400078ec0ff */
[----:B------:R-:W-:Y:S02]  /*50b0*/  CS2R R88, SRZ ;  /* 0x0000000000587805 */ /* 0x000fe4000001ff00 */
[----:B------:R-:W-:Y:S02]  /*50c0*/  PLOP3.LUT P5, PT, PT, PT, PT, 0x8, 0x80 ;  /* 0x000000000080781c */ /* 0x000fe40003fae170 */
[----:B------:R-:W-:Y:S02]  /*50d0*/  CS2R R98, SRZ ;  /* 0x0000000000627805 */ /* 0x000fe4000001ff00 */
[----:B------:R-:W-:Y:S02]  /*50e0*/  ISETP.NE.U32.OR P1, PT, R3, 0x1, !P0 ;  /* 0x000000010300780c */ /* 0x000fe40004725470 */
[----:B------:R-:W-:Y:S02]  /*50f0*/  CS2R R96, SRZ ;  /* 0x0000000000607805 */ /* 0x000fe4000001ff00 */
[----:B------:R-:W-:Y:S02]  /*5100*/  CS2R R94, SRZ ;  /* 0x00000000005e7805 */ /* 0x000fe4000001ff00 */
[----:B------:R-:W-:Y:S07]  /*5110*/  CS2R R92, SRZ ;  /* 0x00000000005c7805 */ /* 0x000fee000001ff00 */
[----:B------:R-:W-:Y:S04]  /*5120*/  @P1 SHF.L.U32 R2, R173, 0x1f, RZ ;  /* 0x0000001fad021819 */ /* 0x000fe800000006ff */
[----:B------:R-:W1:Y:S01]  /*5130*/  @P1 SYNCS.PHASECHK.TRANS64.TRYWAIT P0, [UR43+0x50], R2 ;  /* 0x00005002ff0015a7 */ /* 0x000e62000800112b */
[----:B------:R2:W4:Y:S01]  /*5140*/  SYNCS.PHASECHK.TRANS64.TRYWAIT P4, [R156+URZ+0x90], R5 ;  /* 0x000090059c0075a7 */ /* 0x00052200080811ff */
[----:B-1----:R-:W-:Y:S01]  /*5150*/  @P1 PLOP3.LUT P5, PT, P0, PT, PT, 0x8, 0x80 ;  /* 0x000000000080181c */ /* 0x002fe200007ae170 */
[----:B------:R-:W-:Y:S01]  /*5160*/  @!UPT UIADD3 URZ, UPT, UPT, URZ, URZ, URZ ;  /* 0x000000fffffff290 */ /* 0x000fe2000fffe0ff */
[----:B--2-4-:R-:W-:Y:S11]  /*5170*/  @!P1 BRA `(.L_x_86) ;  /* 0x0000000000989947 */ /* 0x014ff60003800000 */
[----:B------:R-:W-:Y:S01]  /*5180*/  ISETP.NE.U32.AND P0, PT, RZ, UR38, PT ;  /* 0x00000026ff007c0c */ /* 0x000fe2000bf05070 */
[----:B------:R-:W-:Y:S01]  /*5190*/  BSSY B0, `(.L_x_87) ;  /* 0x0000016000007945 */ /* 0x000fe20003800000 */
[----:B------:R-:W-:Y:S02]  /*51a0*/  FSETP.NEU.AND P2, PT, R81, RZ, PT ;  /* 0x000000ff5100720b */ /* 0x000fe40003f4d000 */
[----:B------:R-:W-:Y:S02]  /*51b0*/  CS2R R94, SRZ ;  /* 0x00000000005e7805 */ /* 0x000fe4000001ff00 */
[----:B------:R-:W-:Y:S02]  /*51c0*/  ISETP.NE.AND.EX P0, PT, RZ, UR39, PT, P0 ;  /* 0x00000027ff007c0c */ /* 0x000fe4000bf05300 */
[----:B------:R-:W-:Y:S02]  /*51d0*/  CS2R R92, SRZ ;  /* 0x00000000005c7805 */ /* 0x000fe4000001ff00 */
[----:B------:R-:W-:Y:S02]  /*51e0*/  LOP3.LUT P1, RZ, R164, 0xff, RZ, 0xc0, !PT ;  /* 0x000000ffa4ff7812 */ /* 0x000fe4000782c0ff */
[----:B------:R-:W-:Y:S02]  /*51f0*/  CS2R R98, SRZ ;  /* 0x0000000000627805 */ /* 0x000fe4000001ff00 */
[----:B------:R-:W-:Y:S02]  /*5200*/  SEL R0, RZ, 0xffffffff, P2 ;  /* 0xffffffffff007807 */ /* 0x000fe40001000000 */
[----:B------:R-:W-:Y:S02]  /*5210*/  CS2R R96, SRZ ;  /* 0x0000000000607805 */ /* 0x000fe4000001ff00 */
[----:B------:R-:W-:Y:S02]  /*5220*/  SEL R3, RZ, 0xffffffff, P0 ;  /* 0xffffffffff037807 */ /* 0x000fe40000000000 */
[----:B------:R-:W-:Y:S02]  /*5230*/  CS2R R90, SRZ ;  /* 0x00000000005a7805 */ /* 0x000fe4000001ff00 */
[----:B------:R-:W-:Y:S02]  /*5240*/  CS2R R88, SRZ ;  /* 0x0000000000587805 */ /* 0x000fe4000001ff00 */
[----:B------:R-:W-:Y:S02]  /*5250*/  CS2R R86, SRZ ;  /* 0x0000000000567805 */ /* 0x000fe4000001ff00 */
[----:B------:R-:W-:Y:S02]  /*5260*/  @P3 SEL R0, R3, R0, !P1 ;  /* 0x0000000003003207 */ /* 0x000fe40004800000 */
[----:B------:R-:W-:Y:S02]  /*5270*/  CS2R R84, SRZ ;  /* 0x0000000000547805 */ /* 0x000fe4000001ff00 */
[----:B------:R-:W-:Y:S04]  /*5280*/  LOP3.LUT R0, R0, 0x1, RZ, 0xc0, !PT ;  /* 0x0000000100007812 */ /* 0x000fe800078ec0ff */
[----:B------:R-:W-:Y:S01]  /*5290*/  ISETP.NE.U32.AND P0, PT, R0, 0x1, PT ;  /* 0x000000010000780c */ /* 0x000fe20003f05070 */
[----:B------:R-:W-:Y:S01]  /*52a0*/  @!UPT UIADD3 URZ, UPT, UPT, URZ, URZ, URZ ;  /* 0x000000fffffff290 */ /* 0x000fe2000fffe0ff */
[----:B------:R-:W-:Y:S11]  /*52b0*/  @!P5 BRA `(.L_x_88) ;  /* 0x00000000000cd947 */ /* 0x000ff60003800000 */
[----:B------:R-:W-:Y:S04]  /*52c0*/  SHF.L.U32 R3, R173, 0x1f, RZ ;  /* 0x0000001fad037819 */ /* 0x000fe800000006ff */
[----:B------:R-:W1:Y:S02]  /*52d0*/  SYNCS.PHASECHK.TRANS64.TRYWAIT P1, [UR43+0x50], R3 ;  /* 0x00005003ff0075a7 */ /* 0x000e64000802112b */
[----:B-1----:R-:W-:Y:S05]  /*52e0*/  @!P1 BRA `(.L_x_89) ;  /* 0x0000001c00789947 */ /* 0x002fea0003800000 */
.L_x_88:
[----:B------:R-:W-:Y:S05]  /*52f0*/  BSYNC B0 ;  /* 0x0000000000007941 */ /* 0x000fea0003800000 */
.L_x_87:
[----:B------:R2:W4:Y:S01]  /*5300*/  @P0 LDS.128 R92, [R168+UR43+0x200] ;  /* 0x0002002ba85c0984 */ /* 0x0005220008000c00 */
[----:B------:R-:W-:Y:S01]  /*5310*/  UIADD3 UR4, UPT, UPT, UR43, 0x58, URZ ;  /* 0x000000582b047890 */ /* 0x000fe2000fffe0ff */
[----:B------:R-:W-:Y:S02]  /*5320*/  LOP3.LUT R173, R173, 0x1, RZ, 0x3c, !PT ;  /* 0x00000001adad7812 */ /* 0x000fe400078e3cff */
[----:B------:R2:W1:Y:S01]  /*5330*/  @P0 LDS.128 R96, [R178+0x10] ;  /* 0x00001000b2600984 */ /* 0x0004620000000c00 */
[----:B------:R-:W-:Y:S03]  /*5340*/  UPRMT UR4, UR37, 0x654, UR4 ;  /* 0x0000065425047896 */ /* 0x000fe60008000004 */
[----:B------:R2:W1:Y:S04]  /*5350*/  @P0 LDS.128 R88, [R177+0x20] ;  /* 0x00002000b1580984 */ /* 0x0004680000000c00 */
[----:B------:R2:W1:Y:S01]  /*5360*/  @P0 LDS.128 R84, [R176+0x30] ;  /* 0x00003000b0540984 */ /* 0x0004620000000c00 */
[----:B------:R-:W-:Y:S01]  /*5370*/  @!PT LDS RZ, [RZ] ;  /* 0x00000000fffff984 */ /* 0x000fe20000000800 */
[----:B------:R-:W-:Y:S01]  /*5380*/  @!PT LDS RZ, [RZ] ;  /* 0x00000000fffff984 */ /* 0x000fe20000000800 */
[----:B------:R-:W-:Y:S01]  /*5390*/  @!PT LDS RZ, [RZ] ;  /* 0x00000000fffff984 */ /* 0x000fe20000000800 */
[----:B------:R-:W-:Y:S01]  /*53a0*/  @!PT LDS RZ, [RZ] ;  /* 0x00000000fffff984 */ /* 0x000fe20000000800 */
[----:B------:R5:W-:Y:S06]  /*53b0*/  MEMBAR.ALL.CTA ;  /* 0x0000000000007992 */ /* 0x000bec0000008000 */
[----:B-----5:R-:W5:Y:S02]  /*53c0*/  FENCE.VIEW.ASYNC.S ;  /* 0x00000000000073c6 */ /* 0x020f640000000000 */
[----:B-----5:R-:W-:Y:S01]  /*53d0*/  SYNCS.ARRIVE.TRANS64.RED.A1T0 RZ, [UR4], RZ ;  /* 0x000000ffffff79a7 */ /* 0x020fe20008100404 */
.L_x_86:
[----:B------:R-:W-:Y:S05]  /*53e0*/  BSYNC B1 ;  /* 0x0000000000017941 */ /* 0x000fea0003800000 */
.L_x_85:
[----:B-1----:R-:W-:Y:S04]  /*53f0*/  SHF.R.U32.HI R0, RZ, 0x15, R64 ;  /* 0x00000015ff007819 */ /* 0x002fe80000011640 */
[----:B------:R-:W-:Y:S01]  /*5400*/  LOP3.LUT P0, RZ, R0, 0x3, R169, 0x48, !PT ;  /* 0x0000000300ff7812 */ /* 0x000fe200078048a9 */
[----:B------:R-:W-:Y:S01]  /*5410*/  @!UPT UIADD3 URZ, UPT, UPT, URZ, URZ, URZ ;  /* 0x000000fffffff290 */ /* 0x000fe2000fffe0ff */
[----:B------:R-:W-:Y:S11]  /*5420*/  @P4 BRA `(.L_x_90) ;  /* 0x0000000000084947 */ /* 0x000ff60003800000 */
[----:B------:R-:W1:Y:S02]  /*5430*/  SYNCS.PHASECHK.TRANS64.TRYWAIT P1, [R156+URZ+0x90], R5 ;  /* 0x000090059c0075a7 */ /* 0x000e6400080211ff */
[----:B-1----:R-:W-:Y:S05]  /*5440*/  @!P1 BRA `(.L_x_91) ;  /* 0x0000001c00389947 */ /* 0x002fea0003800000 */
.L_x_90:
[----:B------:R-:W-:Y:S05]  /*5450*/  @!P0 BRA `(.L_x_92) ;  /* 0x0000000000408947 */ /* 0x000fea0003800000 */
[----:B------:R-:W1:Y:S01]  /*5460*/  LDCU.64 UR8, c[0x4][0x70] ;  /* 0x01000e00ff0877ac */ /* 0x000e620008000a00 */
[----:B------:R-:W-:Y:S01]  /*5470*/  MOV R3, 0x0 ;  /* 0x0000000000037802 */ /* 0x000fe20000000f00 */
[----:B------:R-:W-:Y:S02]  /*5480*/  HFMA2 R12, -RZ, RZ, 0, 5.9604644775390625e-08 ;  /* 0x00000001ff0c7431 */ /* 0x000fe400000001ff */
[----:B------:R-:W-:Y:S02]  /*5490*/  IMAD.MOV.U32 R8, RZ, RZ, 0x192 ;  /* 0x00000192ff087424 */ /* 0x000fe400078e00ff */
[----:B------:R-:W-:Y:S01]  /*54a0*/  IMAD.MOV.U32 R13, RZ, RZ, RZ ;  /* 0x000000ffff0d7224 */ /* 0x000fe200078e00ff */
[----:B------:R-:W5:Y:S01]  /*54b0*/  LDCU.64 UR6, c[0x4][0x78] ;  /* 0x01000f00ff0677ac */ /* 0x000f620008000a00 */
[----:B------:R-:W2:Y:S01]  /*54c0*/  LDC.64 R2, c[0x4][R3] ;  /* 0x0100000003027b82 */ /* 0x000ea20000000a00 */
[----:B------:R-:W3:Y:S01]  /*54d0*/  LDCU.64 UR4, c[0x4][0x10] ;  /* 0x01000200ff0477ac */ /* 0x000ee20008000a00 */
[----:B-1----:R-:W-:Y:S01]  /*54e0*/  MOV R5, UR9 ;  /* 0x0000000900057c02 */ /* 0x002fe20008000f00 */
[----:B------:R-:W-:Y:S01]  /*54f0*/  IMAD.U32 R4, RZ, RZ, UR8 ;  /* 0x00000008ff047e24 */ /* 0x000fe2000f8e00ff */
[----:B-----5:R-:W-:Y:S01]  /*5500*/  MOV R7, UR7 ;  /* 0x0000000700077c02 */ /* 0x020fe20008000f00 */
[----:B------:R-:W-:Y:S01]  /*5510*/  IMAD.U32 R6, RZ, RZ, UR6 ;  /* 0x00000006ff067e24 */ /* 0x000fe2000f8e00ff */
[----:B---3--:R-:W-:Y:S01]  /*5520*/  MOV R11, UR5 ;  /* 0x00000005000b7c02 */ /* 0x008fe20008000f00 */
[----:B------:R-:W-:Y:S02]  /*5530*/  IMAD.U32 R10, RZ, RZ, UR4 ;  /* 0x00000004ff0a7e24 */ /* 0x000fe4000f8e00ff */
[----:B------:R-:W-:Y:S07]  /*5540*/  LEPC R20, `(.L_x_92) ;  /* 0x000000001014794e */ /* 0x000fee0000000000 */
[----:B--2-4-:R-:W-:Y:S05]  /*5550*/  CALL.ABS.NOINC R2 ;  /* 0x0000000002007343 */ /* 0x014fea0003c00000 */
.L_x_92:
[----:B------:R-:W-:Y:S01]  /*5560*/  LOP3.LUT P0, RZ, R166, 0x60, RZ, 0xc0, !PT ;  /* 0x00000060a6ff7812 */ /* 0x000fe2000780c0ff */
[----:B------:R-:W-:Y:S05]  /*5570*/  WARPSYNC.ALL ;  /* 0x0000000000007948 */ /* 0x000fea0003800000 */
[----:B------:R-:W-:Y:S01]  /*5580*/  R2UR UR4, R64 ;  /* 0x00000000400472ca */ /* 0x000fe200000e0000 */
[----:B------:R-:W-:Y:S01]  /*5590*/  BSSY.RECONVERGENT B0, `(.L_x_93) ;  /* 0x0000121000007945 */ /* 0x000fe20003800200 */
[-C--:B----4-:R-:W-:Y:S02]  /*55a0*/  F2FP.F16.E4M3.UNPACK_B R82, R92.reuse ;  /* 0x0000005cff52723e */ /* 0x090fe400020006ff */
[----:B------:R-:W-:Y:S02]  /*55b0*/  F2FP.F16.E4M3.UNPACK_B R109, R92.H1 ;  /* 0x0000005cff6d723e */ /* 0x000fe400030006ff */
[-C--:B------:R-:W-:Y:S01]  /*55c0*/  F2FP.F16.E4M3.UNPACK_B R107, R93.reuse ;  /* 0x0000005dff6b723e */ /* 0x080fe200020006ff */
[--C-:B------:R-:W-:Y:S01]  /*55d0*/  HADD2.F32 R80, -RZ, R82.reuse.H0_H0 ;  /* 0x20000052ff507230 */ /* 0x100fe20000004100 */
[----:B------:R-:W-:Y:S01]  /*55e0*/  F2FP.F16.E4M3.UNPACK_B R105, R93.H1 ;  /* 0x0000005dff69723e */ /* 0x000fe200030006ff */
[----:B------:R-:W-:Y:S01]  /*55f0*/  HADD2.F32 R82, -RZ, R82.H1_H1 ;  /* 0x30000052ff527230 */ /* 0x000fe20000004100 */
[-C--:B------:R-:W-:Y:S01]  /*5600*/  F2FP.F16.E4M3.UNPACK_B R130, R84.reuse ;  /* 0x00000054ff82723e */ /* 0x080fe200020006ff */
[--C-:B------:R-:W-:Y:S01]  /*5610*/  HADD2.F32 R83, -RZ, R109.reuse.H0_H0 ;  /* 0x2000006dff537230 */ /* 0x100fe20000004100 */
[----:B------:R-:W-:Y:S01]  /*5620*/  F2FP.F16.E4M3.UNPACK_B R132, R84.H1 ;  /* 0x00000054ff84723e */ /* 0x000fe200030006ff */
[----:B------:R-:W3:Y:S01]  /*5630*/  LDTM.x64 R4, tmem[UR4] ;  /* 0x00000004000479ee */ /* 0x000ee20008340000 */
[----:B------:R-:W-:Y:S01]  /*5640*/  NOP ;  /* 0x0000000000007918 */ /* 0x000fe20000000000 */
[----:B------:R-:W-:Y:S01]  /*5650*/  R2UR UR5, R156 ;  /* 0x000000009c0572ca */ /* 0x000fe200000e0000 */
[--C-:B------:R-:W-:Y:S01]  /*5660*/  HADD2.F32 R129, -RZ, R130.reuse.H0_H0 ;  /* 0x20000082ff817230 */ /* 0x100fe20000004100 */
[----:B------:R-:W-:Y:S01]  /*5670*/  F2FP.F16.E4M3.UNPACK_B R93, R94 ;  /* 0x0000005eff5d723e */ /* 0x000fe200020006ff */
[----:B------:R-:W-:Y:S01]  /*5680*/  HADD2.F32 R130, -RZ, R130.H1_H1 ;  /* 0x30000082ff827230 */ /* 0x000fe20000004100 */
[-C--:B------:R-:W-:Y:S01]  /*5690*/  F2FP.F16.E4M3.UNPACK_B R134, R85.reuse ;  /* 0x00000055ff86723e */ /* 0x080fe200020006ff */
[----:B------:R-:W-:Y:S01]  /*56a0*/  HADD2.F32 R84, -RZ, R109.H1_H1 ;  /* 0x3000006dff547230 */ /* 0x000fe20000004100 */
[----:B------:R-:W-:Y:S01]  /*56b0*/  F2FP.F16.E4M3.UNPACK_B R136, R85.H1 ;  /* 0x00000055ff88723e */ /* 0x000fe200030006ff */
[--C-:B------:R-:W-:Y:S01]  /*56c0*/  HADD2.F32 R85, -RZ, R107.reuse.H0_H0 ;  /* 0x2000006bff557230 */ /* 0x100fe20000004100 */
[-C--:B------:R-:W-:Y:S01]  /*56d0*/  F2FP.F16.E4M3.UNPACK_B R138, R86.reuse ;  /* 0x00000056ff8a723e */ /* 0x080fe200020006ff */
[--C-:B------:R-:W-:Y:S01]  /*56e0*/  HADD2.F32 R133, -RZ, R134.reuse.H0_H0 ;  /* 0x20000086ff857230 */ /* 0x100fe20000004100 */
[----:B------:R-:W-:Y:S01]  /*56f0*/  F2FP.F16.E4M3.UNPACK_B R140, R86.H1 ;  /* 0x00000056ff8c723e */ /* 0x000fe200030006ff */
[----:B------:R-:W-:Y:S01]  /*5700*/  HADD2.F32 R86, -RZ, R107.H1_H1 ;  /* 0x3000006bff567230 */ /* 0x000fe20000004100 */
[----:B------:R-:W-:Y:S01]  /*5710*/  F2FP.F16.E4M3.UNPACK_B R142, R87 ;  /* 0x00000057ff8e723e */ /* 0x000fe200020006ff */
[----:B------:R-:W-:Y:S01]  /*5720*/  UIADD3 UR5, UPT, UPT, UR5, 0xb0, URZ ;  /* 0x000000b005057890 */ /* 0x000fe2000fffe0ff */
[----:B------:R-:W-:Y:S01]  /*5730*/  HADD2.F32 R134, -RZ, R134.H1_H1 ;  /* 0x30000086ff867230 */ /* 0x000fe20000004100 */
[----:B------:R-:W-:Y:S01]  /*5740*/  F2FP.F16.E4M3.UNPACK_B R114, R88 ;  /* 0x00000058ff72723e */ /* 0x000fe200020006ff */
[--C-:B------:R-:W-:Y:S01]  /*5750*/  HADD2.F32 R137, -RZ, R138.reuse.H0_H0 ;  /* 0x2000008aff897230 */ /* 0x100fe20000004100 */
[----:B------:R-:W-:Y:S01]  /*5760*/  UPRMT UR5, UR37, 0x654, UR5 ;  /* 0x0000065425057896 */ /* 0x000fe20008000005 */
[----:B------:R-:W-:Y:S01]  /*5770*/  HADD2.F32 R138, -RZ, R138.H1_H1 ;  /* 0x3000008aff8a7230 */ /* 0x000fe20000004100 */
[-C--:B------:R-:W-:Y:S01]  /*5780*/  F2FP.F16.E4M3.UNPACK_B R118, R89.reuse ;  /* 0x00000059ff76723e */ /* 0x080fe200020006ff */
[--C-:B------:R-:W-:Y:S01]  /*5790*/  HADD2.F32 R113, -RZ, R114.reuse.H0_H0 ;  /* 0x20000072ff717230 */ /* 0x100fe20000004100 */
[----:B------:R-:W-:Y:S01]  /*57a0*/  F2FP.F16.E4M3.UNPACK_B R120, R89.H1 ;  /* 0x00000059ff78723e */ /* 0x000fe200030006ff */
[C---:B---3--:R-:W-:Y:S01]  /*57b0*/  FMUL R4, R78.reuse, R4 ;  /* 0x000000044e047220 */ /* 0x048fe20000400000 */
[C---:B------:R-:W-:Y:S01]  /*57c0*/  FMUL R5, R78.reuse, R5 ;  /* 0x000000054e057220 */ /* 0x040fe20000400000 */
[C---:B------:R-:W-:Y:S01]  /*57d0*/  FMUL R8, R78.reuse, R8 ;  /* 0x000000084e087220 */ /* 0x040fe20000400000 */
[C---:B------:R-:W-:Y:S01]  /*57e0*/  FMUL R9, R78.reuse, R9 ;  /* 0x000000094e097220 */ /* 0x040fe20000400000 */
[----:B------:R-:W-:Y:S01]  /*57f0*/  SYNCS.ARRIVE.TRANS64.RED.A1T0 RZ, [UR5], RZ ;  /* 0x000000ffffff79a7 */ /* 0x000fe20008100405 */
[C---:B------:R-:W-:Y:S01]  /*5800*/  FFMA R4, R81.reuse, R80, R4 ;  /* 0x0000005051047223 */ /* 0x040fe20000000004 */
[C---:B------:R-:W-:Y:S01]  /*5810*/  FFMA R5, R81.reuse, R82, R5 ;  /* 0x0000005251057223 */ /* 0x040fe20000000005 */
[----:B------:R-:W-:Y:S02]  /*5820*/  HADD2.F32 R89, -RZ, R93.H0_H0 ;  /* 0x2000005dff597230 */ /* 0x000fe40000004100 */
[C---:B------:R-:W-:Y:S01]  /*5830*/  FMUL R12, R78.reuse, R12 ;  /* 0x0000000c4e0c7220 */ /* 0x040fe20000400000 */
        /* <DEDUP_REMOVED lines=11> */
[----:B------:R-:W-:Y:S02]  /*58f0*/  HADD2.F32 R114, -RZ, R114.H1_H1 ;  /* 0x30000072ff727230 */ /* 0x000fe40000004100 */
[C---:B------:R-:W-:Y:S01]  /*5900*/  FMUL R32, R78.reuse, R36 ;  /* 0x000000244e207220 */ /* 0x040fe20000400000 */
[C---:B------:R-:W-:Y:S01]  /*5910*/  FMUL R33, R78.reuse, R37 ;  /* 0x000000254e217220 */ /* 0x040fe20000400000 */
[--C-:B------:R-:W-:Y:S02]  /*5920*/  HADD2.F32 R117, -RZ, R118.reuse.H0_H0 ;  /* 0x20000076ff757230 */ /* 0x100fe40000004100 */
[C---:B------:R-:W-:Y:S01]  /*5930*/  FMUL R36, R78.reuse, R40 ;  /* 0x000000284e247220 */ /* 0x040fe20000400000 */
[----:B------:R-:W-:Y:S02]  /*5940*/  HADD2.F32 R118, -RZ, R118.H1_H1 ;  /* 0x30000076ff767230 */ /* 0x000fe40000004100 */
        /* <DEDUP_REMOVED lines=8> */
[----:B------:R-:W-:Y:S01]  /*59d0*/  F2FP.F16.E4M3.UNPACK_B R92, R94.H1 ;  /* 0x0000005eff5c723e */ /* 0x000fe200030006ff */
[C---:B------:R-:W-:Y:S01]  /*59e0*/  FMUL R53, R78.reuse, R57 ;  /* 0x000000394e357220 */ /* 0x040fe20000400000 */
[C---:B------:R-:W-:Y:S01]  /*59f0*/  FMUL R56, R78.reuse, R60 ;  /* 0x0000003c4e387220 */ /* 0x040fe20000400000 */
[----:B------:R-:W-:Y:S01]  /*5a00*/  F2FP.F16.E4M3.UNPACK_B R141, R87.H1 ;  /* 0x00000057ff8d723e */ /* 0x000fe200030006ff */
[C---:B------:R-:W-:Y:S01]  /*5a10*/  FMUL R57, R78.reuse, R61 ;  /* 0x0000003d4e397220 */ /* 0x040fe20000400000 */
[----:B------:R-:W-:Y:S02]  /*5a20*/  HADD2.F32 R80, -RZ, R142.H1_H1 ;  /* 0x3000008eff507230 */ /* 0x000fe40000004100 */
[C---:B------:R-:W-:Y:S01]  /*5a30*/  FMUL R60, R78.reuse, R64 ;  /* 0x000000404e3c7220 */ /* 0x040fe20000400000 */
[----:B------:R-:W-:Y:S01]  /*5a40*/  F2FP.F16.E4M3.UNPACK_B R116, R88.H1 ;  /* 0x00000058ff74723e */ /* 0x000fe200030006ff */
[C---:B------:R-:W-:Y:S01]  /*5a50*/  FMUL R61, R78.reuse, R65 ;  /* 0x000000414e3d7220 */ /* 0x040fe20000400000 */
[C---:B------:R-:W-:Y:S01]  /*5a60*/  FMUL R6, R78.reuse, R6 ;  /* 0x000000064e067220 */ /* 0x040fe20000400000 */
[----:B------:R-:W-:Y:S01]  /*5a70*/  F2FP.F16.E4M3.UNPACK_B R94, R95 ;  /* 0x0000005fff5e723e */ /* 0x000fe200020006ff */
[C---:B------:R-:W-:Y:S01]  /*5a80*/  FMUL R7, R78.reuse, R7 ;  /* 0x000000074e077220 */ /* 0x040fe20000400000 */
[--C-:B------:R-:W-:Y:S02]  /*5a90*/  HADD2.F32 R87, -RZ, R105.reuse.H0_H0 ;  /* 0x20000069ff577230 */ /* 0x100fe40000004100 */
[C---:B------:R-:W-:Y:S01]  /*5aa0*/  FFMA R6, R81.reuse, R83, R6 ;  /* 0x0000005351067223 */ /* 0x040fe20000000006 */
[----:B------:R-:W-:Y:S01]  /*5ab0*/  F2FP.F16.E4M3.UNPACK_B R122, R90 ;  /* 0x0000005aff7a723e */ /* 0x000fe200020006ff */
[C---:B------:R-:W-:Y:S01]  /*5ac0*/  FFMA R7, R81.reuse, R84, R7 ;  /* 0x0000005451077223 */ /* 0x040fe20000000007 */
[C---:B------:R-:W-:Y:S01]  /*5ad0*/  FFMA R8, R81.reuse, R85, R8 ;  /* 0x0000005551087223 */ /* 0x040fe20000000008 */
[----:B------:R-:W-:Y:S01]  /*5ae0*/  F2FP.F16.E4M3.UNPACK_B R124, R90.H1 ;  /* 0x0000005aff7c723e */ /* 0x000fe200030006ff */
[----:B------:R-:W-:Y:S02]  /*5af0*/  HADD2.F32 R88, -RZ, R105.H1_H1 ;  /* 0x30000069ff587230 */ /* 0x000fe40000004100 */
[----:B------:R-:W-:Y:S01]  /*5b00*/  FFMA R9, R81, R86, R9 ;  /* 0x0000005651097223 */ /* 0x000fe20000000009 */
[----:B------:R-:W-:Y:S01]  /*5b10*/  F2FP.SATFINITE.E4M3.F32.PACK_AB_MERGE_C R156, R7, R6, RZ ;  /* 0x00000006079c723e */ /* 0x000fe200048070ff */
[----:B------:R-:W-:Y:S02]  /*5b20*/  HADD2.F32 R90, -RZ, R93.H1_H1 ;  /* 0x3000005dff5a7230 */ /* 0x000fe40000004100 */
[C---:B------:R-:W-:Y:S01]  /*5b30*/  FMUL R10, R78.reuse, R10 ;  /* 0x0000000a4e0a7220 */ /* 0x040fe20000400000 */
[--C-:B------:R-:W-:Y:S01]  /*5b40*/  HADD2.F32 R93, -RZ, R94.reuse.H0_H0 ;  /* 0x2000005eff5d7230 */ /* 0x100fe20000004100 */
[----:B------:R-:W-:Y:S01]  /*5b50*/  F2FP.SATFINITE.E4M3.F32.PACK_AB_MERGE_C R156, R5, R4, R156 ;  /* 0x00000004059c723e */ /* 0x000fe2000480709c */
[----:B------:R-:W-:Y:S02]  /*5b60*/  HADD2.F32 R94, -RZ, R94.H1_H1 ;  /* 0x3000005eff5e7230 */ /* 0x000fe40000004100 */
[C---:B------:R-:W-:Y:S01]  /*5b70*/  FFMA R10, R81.reuse, R87, R10 ;  /* 0x00000057510a7223 */ /* 0x040fe2000000000a */
[--C-:B------:R-:W-:Y:S02]  /*5b80*/  HADD2.F32 R121, -RZ, R122.reuse.H0_H0 ;  /* 0x2000007aff797230 */ /* 0x100fe40000004100 */
[C---:B------:R-:W-:Y:S01]  /*5b90*/  FMUL R11, R78.reuse, R11 ;  /* 0x0000000b4e0b7220 */ /* 0x040fe20000400000 */
[----:B------:R-:W-:Y:S01]  /*5ba0*/  F2FP.F16.E4M3.UNPACK_B R126, R91 ;  /* 0x0000005bff7e723e */ /* 0x000fe200020006ff */
[----:B------:R-:W-:Y:S01]  /*5bb0*/  HADD2.F32 R122, -RZ, R122.H1_H1 ;  /* 0x3000007aff7a7230 */ /* 0x000fe20000004100 */
[----:B------:R-:W-:Y:S01]  /*5bc0*/  F2FP.F16.E4M3.UNPACK_B R103, R95.H1 ;  /* 0x0000005fff67723e */ /* 0x000fe200030006ff */
[C---:B------:R-:W-:Y:S01]  /*5bd0*/  FFMA R11, R81.reuse, R88, R11 ;  /* 0x00000058510b7223 */ /* 0x040fe2000000000b */
[----:B------:R-:W-:Y:S01]  /*5be0*/  F2FP.F16.E4M3.UNPACK_B R128, R91.H1 ;  /* 0x0000005bff80723e */ /* 0x000fe200030006ff */
[----:B------:R-:W-:Y:S02]  /*5bf0*/  HADD2.F32 R91, -RZ, R92.H0_H0 ;  /* 0x2000005cff5b7230 */ /* 0x000fe40000004100 */
[C---:B------:R-:W-:Y:S01]  /*5c00*/  FFMA R12, R81.reuse, R89, R12 ;  /* 0x00000059510c7223 */ /* 0x040fe2000000000c */
[----:B------:R-:W-:Y:S01]  /*5c10*/  FFMA R13, R81, R90, R13 ;  /* 0x0000005a510d7223 */ /* 0x000fe2000000000d */
[----:B------:R-:W-:Y:S01]  /*5c20*/  F2FP.SATFINITE.E4M3.F32.PACK_AB_MERGE_C R157, R11, R10, RZ ;  /* 0x0000000a0b9d723e */ /* 0x000fe200048070ff */
[--C-:B------:R-:W-:Y:S01]  /*5c30*/  HADD2.F32 R125, -RZ, R126.reuse.H0_H0 ;  /* 0x2000007eff7d7230 */ /* 0x100fe20000004100 */
[----:B------:R-:W-:Y:S01]  /*5c40*/  F2FP.F16.E4M3.UNPACK_B R101, R96 ;  /* 0x00000060ff65723e */ /* 0x000fe200020006ff */
[----:B------:R-:W-:Y:S01]  /*5c50*/  HADD2.F32 R126, -RZ, R126.H1_H1 ;  /* 0x3000007eff7e7230 */ /* 0x000fe20000004100 */
[----:B------:R-:W-:Y:S01]  /*5c60*/  F2FP.SATFINITE.E4M3.F32.PACK_AB_MERGE_C R157, R9, R8, R157 ;  /* 0x00000008099d723e */ /* 0x000fe2000480709d */
[----:B------:R-:W-:Y:S02]  /*5c70*/  HADD2.F32 R83, -RZ, R142.H0_H0 ;  /* 0x2000008eff537230 */ /* 0x000fe40000004100 */
[C---:B------:R-:W-:Y:S01]  /*5c80*/  FMUL R14, R78.reuse, R14 ;  /* 0x0000000e4e0e7220 */ /* 0x040fe20000400000 */
[----:B------:R-:W-:Y:S02]  /*5c90*/  HADD2.F32 R92, -RZ, R92.H1_H1 ;  /* 0x3000005cff5c7230 */ /* 0x000fe40000004100 */
[C---:B------:R-:W-:Y:S01]  /*5ca0*/  FMUL R15, R78.reuse, R15 ;  /* 0x0000000f4e0f7220 */ /* 0x040fe20000400000 */
[----:B------:R-:W-:Y:S01]  /*5cb0*/  F2FP.F16.E4M3.UNPACK_B R100, R96.H1 ;  /* 0x00000060ff64723e */ /* 0x000fe200030006ff */
[--C-:B------:R-:W-:Y:S02]  /*5cc0*/  HADD2.F32 R95, -RZ, R103.reuse.H0_H0 ;  /* 0x20000067ff5f7230 */ /* 0x100fe40000004100 */
[C---:B------:R-:W-:Y:S01]  /*5cd0*/  FFMA R14, R81.reuse, R91, R14 ;  /* 0x0000005b510e7223 */ /* 0x040fe2000000000e */
[C---:B------:R-:W-:Y:S01]  /*5ce0*/  FFMA R15, R81.reuse, R92, R15 ;  /* 0x0000005c510f7223 */ /* 0x040fe2000000000f */
[C---:B------:R-:W-:Y:S01]  /*5cf0*/  FFMA R16, R81.reuse, R93, R16 ;  /* 0x0000005d51107223 */ /* 0x040fe20000000010 */
[----:B------:R-:W-:Y:S01]  /*5d00*/  FFMA R17, R81, R94, R17 ;  /* 0x0000005e51117223 */ /* 0x000fe20000000011 */
[-C--:B------:R-:W-:Y:S01]  /*5d10*/  F2FP.F16.E4M3.UNPACK_B R102, R97.reuse ;  /* 0x00000061ff66723e */ /* 0x080fe200020006ff */
[----:B------:R-:W-:Y:S01]  /*5d20*/  HADD2.F32 R96, -RZ, R103.H1_H1 ;  /* 0x30000067ff607230 */ /* 0x000fe20000004100 */
[----:B------:R-:W-:Y:S01]  /*5d30*/  F2FP.SATFINITE.E4M3.F32.PACK_AB_MERGE_C R158, R15, R14, RZ ;  /* 0x0000000e0f9e723e */ /* 0x000fe200048070ff */
[C---:B------:R-:W-:Y:S01]  /*5d40*/  FMUL R18, R78.reuse, R18 ;  /* 0x000000124e127220 */ /* 0x040fe20000400000 */
[----:B------:R-:W-:Y:S01]  /*5d50*/  F2FP.F16.E4M3.UNPACK_B R104, R97.H1 ;  /* 0x00000061ff68723e */ /* 0x000fe200030006ff */
[--C-:B------:R-:W-:Y:S01]  /*5d60*/  HADD2.F32 R97, -RZ, R101.reuse.H0_H0 ;  /* 0x20000065ff617230 */ /* 0x100fe20000004100 */
[----:B------:R-:W-:Y:S01]  /*5d70*/  F2FP.SATFINITE.E4M3.F32.PACK_AB_MERGE_C R158, R13, R12, R158 ;  /* 0x0000000c0d9e723e */ /* 0x000fe2000480709e */
[C---:B------:R-:W-:Y:S01]  /*5d80*/  FFMA R18, R81.reuse, R95, R18 ;  /* 0x0000005f51127223 */ /* 0x040fe20000000012 */
[----:B------:R-:W-:Y:S01]  /*5d90*/  F2FP.F16.E4M3.UNPACK_B R110, R99 ;  /* 0x00000063ff6e723e */ /* 0x000fe200020006ff */
[C---:B------:R-:W-:Y:S01]  /*5da0*/  FMUL R19, R78.reuse, R19 ;  /* 0x000000134e137220 */ /* 0x040fe20000400000 */
[----:B------:R-:W-:Y:S01]  /*5db0*/  F2FP.F16.E4M3.UNPACK_B R112, R99.H1 ;  /* 0x00000063ff70723e */ /* 0x000fe200030006ff */
[----:B------:R-:W-:Y:S01]  /*5dc0*/  HADD2.F32 R99, -RZ, R101.H1_H1 ;  /* 0x30000065ff637230 */ /* 0x000fe20000004100 */
[-C--:B------:R-:W-:Y:S01]  /*5dd0*/  F2FP.F16.E4M3.UNPACK_B R106, R98.reuse ;  /* 0x00000062ff6a723e */ /* 0x080fe200020006ff */
[----:B------:R-:W-:Y:S01]  /*5de0*/  HADD2.F32 R101, -RZ, R102.H0_H0 ;  /* 0x20000066ff657230 */ /* 0x000fe20000004100 */
[----:B------:R-:W-:Y:S01]  /*5df0*/  F2FP.F16.E4M3.UNPACK_B R108, R98.H1 ;  /* 0x00000062ff6c723e */ /* 0x000fe200030006ff */
[----:B------:R-:W-:Y:S02]  /*5e00*/  HADD2.F32 R98, -RZ, R100.H0_H0 ;  /* 0x20000064ff627230 */ /* 0x000fe40000004100 */
[C---:B------:R-:W-:Y:S01]  /*5e10*/  FFMA R19, R81.reuse, R96, R19 ;  /* 0x0000006051137223 */ /* 0x040fe20000000013 */
[C---:B------:R-:W-:Y:S01]  /*5e20*/  FFMA R0, R81.reuse, R97, R0 ;  /* 0x0000006151007223 */ /* 0x040fe20000000000 */
[----:B------:R-:W-:Y:S01]  /*5e30*/  FFMA R2, R81, R99, R2 ;  /* 0x0000006351027223 */ /* 0x000fe20000000002 */
[----:B------:R-:W-:Y:S02]  /*5e40*/  HADD2.F32 R102, -RZ, R102.H1_H1 ;  /* 0x30000066ff667230 */ /* 0x000fe40000004100 */
[C---:B------:R-:W-:Y:S01]  /*5e50*/  FMUL R3, R78.reuse, R22 ;  /* 0x000000164e037220 */ /* 0x040fe20000400000 */
[----:B------:R-:W-:Y:S01]  /*5e60*/  HADD2.F32 R100, -RZ, R100.H1_H1 ;  /* 0x30000064ff647230 */ /* 0x000fe20000004100 */
[----:B------:R-:W-:Y:S01]  /*5e70*/  F2FP.SATFINITE.E4M3.F32.PACK_AB_MERGE_C R159, R19, R18, RZ ;  /* 0x00000012139f723e */ /* 0x000fe200048070ff */
[--C-:B------:R-:W-:Y:S02]  /*5e80*/  HADD2.F32 R105, -RZ, R106.reuse.H0_H0 ;  /* 0x2000006aff697230 */ /* 0x100fe40000004100 */
[----:B------:R-:W-:Y:S01]  /*5e90*/  FFMA R3, R81, R98, R3 ;  /* 0x0000006251037223 */ /* 0x000fe20000000003 */
[----:B------:R-:W-:Y:S01]  /*5ea0*/  HADD2.F32 R106, -RZ, R106.H1_H1 ;  /* 0x3000006aff6a7230 */ /* 0x000fe20000004100 */
[----:B------:R-:W-:Y:S01]  /*5eb0*/  F2FP.SATFINITE.E4M3.F32.PACK_AB_MERGE_C R159, R17, R16, R159 ;  /* 0x00000010119f723e */ /* 0x000fe2000480709f */
[----:B------:R-:W-:Y:S02]  /*5ec0*/  HADD2.F32 R109, -RZ, R110.H0_H0 ;  /* 0x2000006eff6d7230 */ /* 0x000fe40000004100 */
[C---:B------:R-:W-:Y:S01]  /*5ed0*/  FMUL R23, R78.reuse, R23 ;  /* 0x000000174e177220 */ /* 0x040fe20000400000 */
[--C-:B------:R-:W-:Y:S02]  /*5ee0*/  HADD2.F32 R103, -RZ, R104.reuse.H0_H0 ;  /* 0x20000068ff677230 */ /* 0x100fe40000004100 */
[C---:B------:R-:W-:Y:S01]  /*5ef0*/  FMUL R22, R78.reuse, R26 ;  /* 0x0000001a4e167220 */ /* 0x040fe20000400000 */
[----:B------:R-:W-:Y:S01]  /*5f00*/  HADD2.F32 R104, -RZ, R104.H1_H1 ;  /* 0x30000068ff687230 */ /* 0x000fe20000004100 */
[----:B------:R1:W-:Y:S01]  /*5f10*/  STS.128 [R168+UR43+0x2200], R156 ;  /* 0x0022009ca8007988 */ /* 0x0003e20008000c2b */
[C---:B------:R-:W-:Y:S01]  /*5f20*/  FFMA R23, R81.reuse, R100, R23 ;  /* 0x0000006451177223 */ /* 0x040fe20000000017 */
[C---:B------:R-:W-:Y:S01]  /*5f30*/  FFMA R20, R81.reuse, R101, R20 ;  /* 0x0000006551147223 */ /* 0x040fe20000000014 */
[C---:B------:R-:W-:Y:S01]  /*5f40*/  FFMA R21, R81.reuse, R102, R21 ;  /* 0x0000006651157223 */ /* 0x040fe20000000015 */
[----:B------:R-:W-:Y:S01]  /*5f50*/  FFMA R22, R81, R103, R22 ;  /* 0x0000006751167223 */ /* 0x000fe20000000016 */
[----:B------:R-:W-:Y:S01]  /*5f60*/  HADD2.F32 R110, -RZ, R110.H1_H1 ;  /* 0x3000006eff6e7230 */ /* 0x000fe20000004100 */
[----:B------:R-:W-:Y:S01]  /*5f70*/  F2FP.SATFINITE.E4M3.F32.PACK_AB_MERGE_C R161, R23, R3, RZ ;  /* 0x0000000317a1723e */ /* 0x000fe200048070ff */
[C---:B------:R-:W-:Y:S01]  /*5f80*/  FMUL R27, R78.reuse, R27 ;  /* 0x0000001b4e1b7220 */ /* 0x040fe20000400000 */
[--C-:B------:R-:W-:Y:S02]  /*5f90*/  HADD2.F32 R107, -RZ, R108.reuse.H0_H0 ;  /* 0x2000006cff6b7230 */ /* 0x100fe40000004100 */
[----:B------:R-:W-:Y:S01]  /*5fa0*/  FMUL R26, R78, R30 ;  /* 0x0000001e4e1a7220 */ /* 0x000fe20000400000 */
[----:B------:R-:W-:Y:S01]  /*5fb0*/  HADD2.F32 R108, -RZ, R108.H1_H1 ;  /* 0x3000006cff6c7230 */ /* 0x000fe20000004100 */
[----:B------:R-:W-:Y:S01]  /*5fc0*/  F2FP.SATFINITE.E4M3.F32.PACK_AB_MERGE_C R160, R2, R0, R161 ;  /* 0x0000000002a0723e */ /* 0x000fe200048070a1 */
[C---:B------:R-:W-:Y:S01]  /*5fd0*/  FFMA R27, R81.reuse, R104, R27 ;  /* 0x00000068511b7223 */ /* 0x040fe2000000001b */
[C---:B------:R-:W-:Y:S01]  /*5fe0*/  FFMA R24, R81.reuse, R105, R24 ;  /* 0x0000006951187223 */ /* 0x040fe20000000018 */
[C---:B------:R-:W-:Y:S01]  /*5ff0*/  FFMA R25, R81.reuse, R106, R25 ;  /* 0x0000006a51197223 */ /* 0x040fe20000000019 */
[----:B------:R-:W-:Y:S01]  /*6000*/  FFMA R26, R81, R107, R26 ;  /* 0x0000006b511a7223 */ /* 0x000fe2000000001a */
[C---:B------:R-:W-:Y:S01]  /*6010*/  FMUL R31, R78.reuse, R31 ;  /* 0x0000001f4e1f7220 */ /* 0x040fe20000400000 */
[--C-:B------:R-:W-:Y:S01]  /*6020*/  HADD2.F32 R111, -RZ, R112.reuse.H0_H0 ;  /* 0x20000070ff6f7230 */ /* 0x100fe20000004100 */
[----:B------:R-:W-:Y:S01]  /*6030*/  F2FP.SATFINITE.E4M3.F32.PACK_AB_MERGE_C R162, R27, R22, RZ ;  /* 0x000000161ba2723e */ /* 0x000fe200048070ff */
[----:B------:R-:W-:Y:S02]  /*6040*/  HADD2.F32 R112, -RZ, R112.H1_H1 ;  /* 0x30000070ff707230 */ /* 0x000fe40000004100 */
[C---:B------:R-:W-:Y:S01]  /*6050*/  FFMA R31, R81.reuse, R108, R31 ;  /* 0x0000006c511f7223 */ /* 0x040fe2000000001f */
[----:B------:R-:W-:Y:S01]  /*6060*/  FFMA R28, R81, R109, R28 ;  /* 0x0000006d511c7223 */ /* 0x000fe2000000001c */
[----:B------:R-:W-:Y:S01]  /*6070*/  F2FP.SATFINITE.E4M3.F32.PACK_AB_MERGE_C R161, R21, R20, R162 ;  /* 0x0000001415a1723e */ /* 0x000fe200048070a2 */
[----:B------:R-:W-:Y:S01]  /*6080*/  FFMA R29, R81, R110, R29 ;  /* 0x0000006e511d7223 */ /* 0x000fe2000000001d */
[C---:B------:R-:W-:Y:S01]  /*6090*/  FMUL R30, R78.reuse, R34 ;  /* 0x000000224e1e7220 */ /* 0x040fe20000400000 */
[----:B------:R-:W-:Y:S01]  /*60a0*/  F2FP.SATFINITE.E4M3.F32.PACK_AB_MERGE_C R163, R31, R26, RZ ;  /* 0x0000001a1fa3723e */ /* 0x000fe200048070ff */
[C---:B------:R-:W-:Y:S01]  /*60b0*/  FMUL R35, R78.reuse, R35 ;  /* 0x000000234e237220 */ /* 0x040fe20000400000 */
[--C-:B------:R-:W-:Y:S02]  /*60c0*/  HADD2.F32 R115, -RZ, R116.reuse.H0_H0 ;  /* 0x20000074ff737230 */ /* 0x100fe40000004100 */
[----:B------:R-:W-:Y:S01]  /*60d0*/  FFMA R30, R81, R111, R30 ;  /* 0x0000006f511e7223 */ /* 0x000fe2000000001e */
[----:B------:R-:W-:Y:S01]  /*60e0*/  F2FP.SATFINITE.E4M3.F32.PACK_AB_MERGE_C R162, R25, R24, R163 ;  /* 0x0000001819a2723e */ /* 0x000fe200048070a3 */
[C---:B------:R-:W-:Y:S01]  /*60f0*/  FFMA R35, R81.reuse, R112, R35 ;  /* 0x0000007051237223 */ /* 0x040fe20000000023 */
[C---:B------:R-:W-:Y:S01]  /*6100*/  FFMA R32, R81.reuse, R113, R32 ;  /* 0x0000007151207223 */ /* 0x040fe20000000020 */
[----:B------:R-:W-:Y:S01]  /*6110*/  FFMA R33, R81, R114, R33 ;  /* 0x0000007251217223 */ /* 0x000fe20000000021 */
[----:B------:R-:W-:Y:S02]  /*6120*/  HADD2.F32 R116, -RZ, R116.H1_H1 ;  /* 0x30000074ff747230 */ /* 0x000fe40000004100 */
        /* <DEDUP_REMOVED lines=9> */
[----:B------:R-:W-:Y:S01]  /*61c0*/  HADD2.F32 R120, -RZ, R120.H1_H1 ;  /* 0x30000078ff787230 */ /* 0x000fe20000004100 */
[----:B------:R1:W-:Y:S01]  /*61d0*/  STS.128 [R178+0x2010], R160 ;  /* 0x002010a0b2007388 */ /* 0x0003e20000000c00 */
[----:B------:R-:W-:Y:S01]  /*61e0*/  F2FP.SATFINITE.E4M3.F32.PACK_AB_MERGE_C R184, R39, R34, RZ ;  /* 0x0000002227b8723e */ /* 0x000fe200048070ff */
[C---:B------:R-:W-:Y:S01]  /*61f0*/  FMUL R38, R78.reuse, R42 ;  /* 0x0000002a4e267220 */ /* 0x040fe20000400000 */
[C---:B------:R-:W-:Y:S01]  /*6200*/  FMUL R43, R78.reuse, R43 ;  /* 0x0000002b4e2b7220 */ /* 0x040fe20000400000 */
[--C-:B------:R-:W-:Y:S01]  /*6210*/  HADD2.F32 R123, -RZ, R124.reuse.H0_H0 ;  /* 0x2000007cff7b7230 */ /* 0x100fe20000004100 */
[----:B------:R-:W-:Y:S01]  /*6220*/  F2FP.SATFINITE.E4M3.F32.PACK_AB_MERGE_C R184, R33, R32, R184 ;  /* 0x0000002021b8723e */ /* 0x000fe200048070b8 */
[C---:B------:R-:W-:Y:S01]  /*6230*/  FFMA R38, R81.reuse, R119, R38 ;  /* 0x0000007751267223 */ /* 0x040fe20000000026 */
        /* <DEDUP_REMOVED lines=12> */
[C---:B------:R-:W-:Y:S01]  /*6300*/  FFMA R45, R81.reuse, R126, R45 ;  /* 0x0000007e512d7223 */ /* 0x040fe2000000002d */
[----:B------:R-:W-:Y:S02]  /*6310*/  HADD2.F32 R128, -RZ, R128.H1_H1 ;  /* 0x30000080ff807230 */ /* 0x000fe40000004100 */
[C---:B------:R-:W-:Y:S01]  /*6320*/  FMUL R46, R78.reuse, R50 ;  /* 0x000000324e2e7220 */ /* 0x040fe20000400000 */
[C---:B------:R-:W-:Y:S01]  /*6330*/  FMUL R51, R78.reuse, R51 ;  /* 0x000000334e337220 */ /* 0x040fe20000400000 */
[--C-:B------:R-:W-:Y:S02]  /*6340*/  HADD2.F32 R131, -RZ, R132.reuse.H0_H0 ;  /* 0x20000084ff837230 */ /* 0x100fe40000004100 */
[C---:B------:R-:W-:Y:S01]  /*6350*/  FMUL R50, R78.reuse, R54 ;  /* 0x000000364e327220 */ /* 0x040fe20000400000 */
[C---:B------:R-:W-:Y:S01]  /*6360*/  FFMA R46, R81.reuse, R127, R46 ;  /* 0x0000007f512e7223 */ /* 0x040fe2000000002e */
[----:B------:R-:W-:Y:S02]  /*6370*/  HADD2.F32 R132, -RZ, R132.H1_H1 ;  /* 0x30000084ff847230 */ /* 0x000fe40000004100 */
[C---:B------:R-:W-:Y:S01]  /*6380*/  FFMA R51, R81.reuse, R128, R51 ;  /* 0x0000008051337223 */ /* 0x040fe20000000033 */
[C---:B------:R-:W-:Y:S01]  /*6390*/  FMUL R55, R78.reuse, R55 ;  /* 0x000000374e377220 */ /* 0x040fe20000400000 */
[C---:B------:R-:W-:Y:S01]  /*63a0*/  FFMA R48, R81.reuse, R129, R48 ;  /* 0x0000008151307223 */ /* 0x040fe20000000030 */
[C---:B------:R-:W-:Y:S01]  /*63b0*/  FFMA R49, R81.reuse, R130, R49 ;  /* 0x0000008251317223 */ /* 0x040fe20000000031 */
[--C-:B------:R-:W-:Y:S02]  /*63c0*/  HADD2.F32 R135, -RZ, R136.reuse.H0_H0 ;  /* 0x20000088ff877230 */ /* 0x100fe40000004100 */
[C---:B------:R-:W-:Y:S01]  /*63d0*/  FFMA R50, R81.reuse, R131, R50 ;  /* 0x0000008351327223 */ /* 0x040fe20000000032 */
[----:B------:R-:W-:Y:S02]  /*63e0*/  HADD2.F32 R136, -RZ, R136.H1_H1 ;  /* 0x30000088ff887230 */ /* 0x000fe40000004100 */
[C---:B------:R-:W-:Y:S01]  /*63f0*/  FMUL R54, R78.reuse, R58 ;  /* 0x0000003a4e367220 */ /* 0x040fe20000400000 */
        /* <DEDUP_REMOVED lines=16> */
[----:B------:R-:W-:Y:S01]  /*6500*/  FFMA R63, R81, R140, R63 ;  /* 0x0000008c513f7223 */ /* 0x000fe2000000003f */
[----:B------:R-:W-:Y:S01]  /*6510*/  FMUL R67, R78, R67 ;  /* 0x000000434e437220 */ /* 0x000fe20000400000 */
[----:B------:R-:W-:Y:S01]  /*6520*/  F2FP.SATFINITE.E4M3.F32.PACK_AB_MERGE_C R186, R47, R42, RZ ;  /* 0x0000002a2fba723e */ /* 0x000fe200048070ff */
[----:B------:R-:W-:Y:S01]  /*6530*/  FFMA R60, R81, R83, R60 ;  /* 0x00000053513c7223 */ /* 0x000fe2000000003c */
[----:B------:R-:W-:Y:S01]  /*6540*/  F2FP.SATFINITE.E4M3.F32.PACK_AB_MERGE_C R187, R51, R46, RZ ;  /* 0x0000002e33bb723e */ /* 0x000fe200048070ff */
[C---:B------:R-:W-:Y:S01]  /*6550*/  FFMA R61, R81.reuse, R80, R61 ;  /* 0x00000050513d7223 */ /* 0x040fe2000000003d */
[C---:B------:R-:W-:Y:S01]  /*6560*/  FFMA R62, R81.reuse, R85, R62 ;  /* 0x00000055513e7223 */ /* 0x040fe2000000003e */
[----:B------:R-:W-:Y:S01]  /*6570*/  FFMA R67, R81, R82, R67 ;  /* 0x0000005251437223 */ /* 0x000fe20000000043 */
[----:B------:R-:W-:Y:S02]  /*6580*/  F2FP.SATFINITE.E4M3.F32.PACK_AB_MERGE_C R186, R41, R40, R186 ;  /* 0x0000002829ba723e */ /* 0x000fe400048070ba */
[----:B------:R-:W-:Y:S02]  /*6590*/  F2FP.SATFINITE.E4M3.F32.PACK_AB_MERGE_C R187, R45, R44, R187 ;  /* 0x0000002c2dbb723e */ /* 0x000fe400048070bb */
[----:B------:R-:W-:Y:S02]  /*65a0*/  F2FP.SATFINITE.E4M3.F32.PACK_AB_MERGE_C R188, R55, R50, RZ ;  /* 0x0000003237bc723e */ /* 0x000fe400048070ff */
[----:B------:R-:W-:Y:S01]  /*65b0*/  F2FP.SATFINITE.E4M3.F32.PACK_AB_MERGE_C R189, R59, R54, RZ ;  /* 0x000000363bbd723e */ /* 0x000fe200048070ff */
[----:B------:R1:W-:Y:S01]  /*65c0*/  STS.128 [R177+0x2020], R184 ;  /* 0x002020b8b1007388 */ /* 0x0003e20000000c00 */
[----:B------:R-:W-:Y:S02]  /*65d0*/  F2FP.SATFINITE.E4M3.F32.PACK_AB_MERGE_C R190, R63, R58, RZ ;  /* 0x0000003a3fbe723e */ /* 0x000fe400048070ff */
[----:B------:R-:W-:Y:S02]  /*65e0*/  F2FP.SATFINITE.E4M3.F32.PACK_AB_MERGE_C R182, R67, R62, RZ ;  /* 0x0000003e43b6723e */ /* 0x000fe400048070ff */
[----:B------:R-:W-:Y:S02]  /*65f0*/  F2FP.SATFINITE.E4M3.F32.PACK_AB_MERGE_C R188, R49, R48, R188 ;  /* 0x0000003031bc723e */ /* 0x000fe400048070bc */
[----:B------:R-:W-:Y:S02]  /*6600*/  F2FP.SATFINITE.E4M3.F32.PACK_AB_MERGE_C R189, R53, R52, R189 ;  /* 0x0000003435bd723e */ /* 0x000fe400048070bd */
[----:B------:R-:W-:Y:S02]  /*6610*/  F2FP.SATFINITE.E4M3.F32.PACK_AB_MERGE_C R190, R57, R56, R190 ;  /* 0x0000003839be723e */ /* 0x000fe400048070be */
[----:B------:R-:W-:Y:S02]  /*6620*/  F2FP.SATFINITE.E4M3.F32.PACK_AB_MERGE_C R191, R61, R60, R182 ;  /* 0x0000003c3dbf723e */ /* 0x000fe400048070b6 */
[----:B------:R-:W-:Y:S03]  /*6630*/  IADD3 R76, PT, PT, R76, 0x1, RZ ;  /* 0x000000014c4c7810 */ /* 0x000fe60007ffe0ff */
[----:B------:R1:W-:Y:S01]  /*6640*/  STS.128 [R176+0x2030], R188 ;  /* 0x002030bcb0007388 */ /* 0x0003e20000000c00 */
[----:B------:R-:W-:Y:S01]  /*6650*/  @!PT LDS RZ, [RZ] ;  /* 0x00000000fffff984 */ /* 0x000fe20000000800 */
[----:B------:R-:W-:Y:S01]  /*6660*/  @!PT LDS RZ, [RZ] ;  /* 0x00000000fffff984 */ /* 0x000fe20000000800 */
[----:B------:R-:W-:Y:S01]  /*6670*/  @!PT LDS RZ, [RZ] ;  /* 0x00000000fffff984 */ /* 0x000fe20000000800 */
[----:B------:R-:W-:Y:S01]  /*6680*/  @!PT LDS RZ, [RZ] ;  /* 0x00000000fffff984 */ /* 0x000fe20000000800 */
[----:B------:R3:W-:Y:S07]  /*6690*/  MEMBAR.ALL.CTA ;  /* 0x0000000000007992 */ /* 0x0007ee0000008000 */
[----:B---3--:R-:W3:Y:S02]  /*66a0*/  FENCE.VIEW.ASYNC.S ;  /* 0x00000000000073c6 */ /* 0x008ee40000000000 */
[----:B---3--:R-:W-:Y:S06]  /*66b0*/  BAR.SYNC.DEFER_BLOCKING 0x1, 0x80 ;  /* 0x0042000000007b1d */ /* 0x008fec0000010000 */
[----:B------:R-:W-:Y:S05]  /*66c0*/  @P0 BRA `(.L_x_94) ;  /* 0x0000000000340947 */ /* 0x000fea0003800000 */
[----:B------:R-:W-:Y:S01]  /*66d0*/  UIADD3 UR12, UPT, UPT, UR43, 0x2200, URZ ;  /* 0x000022002b0c7890 */ /* 0x000fe2000fffe0ff */
[----:B------:R-:W-:Y:S01]  /*66e0*/  R2UR UR9, R155 ;  /* 0x000000009b0972ca */ /* 0x000fe200000e0000 */
[----:B------:R-:W-:Y:S01]  /*66f0*/  UIADD3 UR10, UP0, UPT, UR46, 0x680, URZ ;  /* 0x000006802e0a7890 */ /* 0x000fe2000ff1e0ff */
[----:B------:R-:W-:Y:S01]  /*6700*/  R2UR UR8, R165 ;  /* 0x00000000a50872ca */ /* 0x000fe200000e0000 */
[----:B------:R-:W-:Y:S02]  /*6710*/  UMOV UR7, UR36 ;  /* 0x0000002400077c82 */ /* 0x000fe40008000000 */
[----:B------:R-:W-:Y:S01]  /*6720*/  IMAD.U32 R179, RZ, RZ, UR12 ;  /* 0x0000000cffb37e24 */ /* 0x000fe2000f8e00ff */
[----:B------:R-:W-:Y:S04]  /*6730*/  UIADD3.X UR11, UPT, UPT, URZ, UR47, URZ, UP0, !UPT ;  /* 0x0000002fff0b7290 */ /* 0x000fe800087fe4ff */
[----:B------:R-:W-:Y:S03]  /*6740*/  R2UR UR4, R179 ;  /* 0x00000000b30472ca */ /* 0x000fe600000e0000 */
[----:B------:R-:W-:Y:S02]  /*6750*/  USHF.L.U32 UR5, UR9, 0x6, URZ ;  /* 0x0000000609057899 */ /* 0x000fe400080006ff */
[----:B------:R-:W-:Y:S09]  /*6760*/  USHF.L.U32 UR6, UR8, 0x7, URZ ;  /* 0x0000000708067899 */ /* 0x000ff200080006ff */
[----:B------:R3:W-:Y:S01]  /*6770*/  UTMASTG.3D [UR4], [UR10] ;  /* 0x000000040a0073b5 */ /* 0x0007e20008010000 */
[----:B------:R0:W-:Y:S01]  /*6780*/  UTMACMDFLUSH ;  /* 0x00000000000079b7 */ /* 0x0001e20000000000 */
[----:B---3--:R-:W-:Y:S04]  /*6790*/  DEPBAR.LE SB0, 0x0 ;  /* 0x000080000000791a */ /* 0x008fe80000000000 */
.L_x_94:
[----:B------:R-:W-:Y:S05]  /*67a0*/  BSYNC.RECONVERGENT B0 ;  /* 0x0000000000007941 */ /* 0x000fea0003800200 */
.L_x_93:
[----:B------:R-:W-:Y:S01]  /*67b0*/  BAR.SYNC.DEFER_BLOCKING 0x1, 0x80 ;  /* 0x0042000000007b1d */ /* 0x000fe20000010000 */
[----:B------:R-:W-:Y:S01]  /*67c0*/  ISETP.NE.AND P2, PT, R180, RZ, PT ;  /* 0x000000ffb400720c */ /* 0x000fe20003f45270 */
[----:B------:R-:W-:Y:S01]  /*67d0*/  IMAD.IADD R155, R75, 0x1, R143 ;  /* 0x000000014b9b7824 */ /* 0x000fe200078e028f */
[----:B------:R-:W-:Y:S01]  /*67e0*/  ISETP.NE.AND P0, PT, R181, 0x2, PT ;  /* 0x00000002b500780c */ /* 0x000fe20003f05270 */
[----:B------:R-:W-:Y:S01]  /*67f0*/  IMAD.IADD R165, R77, 0x1, R154 ;  /* 0x000000014da57824 */ /* 0x000fe200078e029a */
[----:B------:R-:W-:Y:S02]  /*6800*/  ISETP.NE.AND P1, PT, R76, 0x4, PT ;  /* 0x000000044c00780c */ /* 0x000fe40003f25270 */
[----:B------:R-:W-:Y:S02]  /*6810*/  SEL R3, RZ, 0x1, P0 ;  /* 0x00000001ff037807 */ /* 0x000fe40000000000 */
[----:B------:R-:W-:Y:S02]  /*6820*/  SEL R0, RZ, 0x1, P1 ;  /* 0x00000001ff007807 */ /* 0x000fe40000800000 */
[----:B------:R-:W-:Y:S02]  /*6830*/  LOP3.LUT R174, R174, R3, RZ, 0x3c, !PT ;  /* 0x00000003aeae7212 */ /* 0x000fe400078e3cff */
[----:B------:R-:W-:Y:S02]  /*6840*/  LOP3.LUT R175, R175, R0, RZ, 0x3c, !PT ;  /* 0x00000000afaf7212 */ /* 0x000fe400078e3cff */
[----:B------:R-:W-:Y:S02]  /*6850*/  @P2 R2UR UR36, R171 ;  /* 0x00000000ab2422ca */ /* 0x000fe400000e0000 */
[----:B------:R-:W-:Y:S02]  /*6860*/  SEL R181, R181, RZ, P0 ;  /* 0x000000ffb5b57207 */ /* 0x000fe40000000000 */
[----:B------:R-:W-:Y:S01]  /*6870*/  SEL R76, R76, RZ, P1 ;  /* 0x000000ff4c4c7207 */ /* 0x000fe20000800000 */
[----:B------:R-:W-:Y:S10]  /*6880*/  @P2 BRA `(.L_x_95) ;  /* 0xffffffdc00702947 */ /* 0x000ff4000383ffff */
[----:B------:R-:W-:Y:S05]  /*6890*/  EXIT ;  /* 0x000000000000794d */ /* 0x000fea0003800000 */
.L_x_19:
[----:B--2---:R2:W1:Y:S02]  /*68a0*/  SYNCS.PHASECHK.TRANS64.TRYWAIT P0, [R3+URZ+0xe0], R2 ;  /* 0x0000e002030075a7 */ /* 0x00446400080011ff */
[----:B-1----:R-:W-:Y:S05]  /*68b0*/  @!P0 NANOSLEEP.SYNCS 0x989680 ;  /* 0x009896800000895d */ /* 0x002fea0003900000 */
[----:B------:R-:W1:Y:S02]  /*68c0*/  @!P0 SYNCS.PHASECHK.TRANS64 P0, [R3+URZ+0xe0], R2 ;  /* 0x0000e002030085a7 */ /* 0x000e6400080010ff */
[----:B-1----:R-:W-:Y:S05]  /*68d0*/  @!P0 BRA `(.L_x_19) ;  /* 0xfffffffc00f08947 */ /* 0x002fea000383ffff */
[----:B------:R-:W-:Y:S05]  /*68e0*/  BRA `(.L_x_96) ;  /* 0xffffffac002c7947 */ /* 0x000fea000383ffff */
.L_x_22:
[----:B-1----:R-:W-:-:S07]  /*68f0*/  MOV R2, UR33 ;  /* 0x0000002100027c02 */ /* 0x002fce0008000f00 */
.L_x_97:
[----:B-1----:R1:W2:Y:S02]  /*6900*/  SYNCS.PHASECHK.TRANS64.TRYWAIT P0, [R2+URZ+0x28], R5 ;  /* 0x00002805020075a7 */ /* 0x0022a400080011ff */
[----:B--2---:R-:W-:Y:S05]  /*6910*/  @!P0 NANOSLEEP.SYNCS 0x989680 ;  /* 0x009896800000895d */ /* 0x004fea0003900000 */
[----:B------:R-:W2:Y:S02]  /*6920*/  @!P0 SYNCS.PHASECHK.TRANS64 P0, [R2+URZ+0x28], R5 ;  /* 0x00002805020085a7 */ /* 0x000ea400080010ff */
[----:B--2---:R-:W-:Y:S05]  /*6930*/  @!P0 BRA `(.L_x_97) ;  /* 0xfffffffc00f08947 */ /* 0x004fea000383ffff */
[----:B------:R-:W-:Y:S05]  /*6940*/  BRA `(.L_x_21) ;  /* 0xffffffac007c7947 */ /* 0x000fea000383ffff */
.L_x_28:
[----:B-1----:R-:W-:-:S07]  /*6950*/  MOV R2, UR17 ;  /* 0x0000001100027c02 */ /* 0x002fce0008000f00 */
.L_x_98:
[----:B-1----:R1:W2:Y:S02]  /*6960*/  SYNCS.PHASECHK.TRANS64.TRYWAIT P0, [R2+URZ+0x28], R5 ;  /* 0x00002805020075a7 */ /* 0x0022a400080011ff */
[----:B--2---:R-:W-:Y:S05]  /*6970*/  @!P0 NANOSLEEP.SYNCS 0x989680 ;  /* 0x009896800000895d */ /* 0x004fea0003900000 */
[----:B------:R-:W2:Y:S02]  /*6980*/  @!P0 SYNCS.PHASECHK.TRANS64 P0, [R2+URZ+0x28], R5 ;  /* 0x00002805020085a7 */ /* 0x000ea400080010ff */
[----:B--2---:R-:W-:Y:S05]  /*6990*/  @!P0 BRA `(.L_x_98) ;  /* 0xfffffffc00f08947 */ /* 0x004fea000383ffff */
[----:B------:R-:W-:Y:S05]  /*69a0*/  BRA `(.L_x_27) ;  /* 0xffffffb000247947 */ /* 0x000fea000383ffff */
.L_x_32:
[----:B-1----:R1:W2:Y:S02]  /*69b0*/  SYNCS.PHASECHK.TRANS64.TRYWAIT P0, [R2+URZ+0x70], R3 ;  /* 0x00007003020075a7 */ /* 0x0022a400080011ff */
[----:B--2---:R-:W-:Y:S05]  /*69c0*/  @!P0 NANOSLEEP.SYNCS 0x989680 ;  /* 0x009896800000895d */ /* 0x004fea0003900000 */
[----:B------:R-:W2:Y:S02]  /*69d0*/  @!P0 SYNCS.PHASECHK.TRANS64 P0, [R2+URZ+0x70], R3 ;  /* 0x00007003020085a7 */ /* 0x000ea400080010ff */
[----:B--2---:R-:W-:Y:S05]  /*69e0*/  @!P0 BRA `(.L_x_32) ;  /* 0xfffffffc00f08947 */ /* 0x004fea000383ffff */
[----:B------:R-:W-:Y:S05]  /*69f0*/  BRA `(.L_x_99) ;  /* 0xffffffb000b47947 */ /* 0x000fea000383ffff */
.L_x_36:
[----:B----4-:R-:W-:-:S07]  /*6a00*/  MOV R0, UR5 ;  /* 0x0000000500007c02 */ /* 0x010fce0008000f00 */
.L_x_100:
[----:B-1----:R1:W2:Y:S02]  /*6a10*/  SYNCS.PHASECHK.TRANS64.TRYWAIT P0, [R0+URZ], R3 ;  /* 0x00000003000075a7 */ /* 0x0022a400080011ff */
[----:B--2---:R-:W-:Y:S05]  /*6a20*/  @!P0 NANOSLEEP.SYNCS 0x989680 ;  /* 0x009896800000895d */ /* 0x004fea0003900000 */
[----:B------:R-:W2:Y:S02]  /*6a30*/  @!P0 SYNCS.PHASECHK.TRANS64 P0, [R0+URZ], R3 ;  /* 0x00000003000085a7 */ /* 0x000ea400080010ff */
[----:B--2---:R-:W-:Y:S05]  /*6a40*/  @!P0 BRA `(.L_x_100) ;  /* 0xfffffffc00f08947 */ /* 0x004fea000383ffff */
[----:B------:R-:W-:Y:S05]  /*6a50*/  BRA `(.L_x_101) ;  /* 0xffffffb800247947 */ /* 0x000fea000383ffff */
.L_x_37:
[----:B----4-:R-:W-:-:S07]  /*6a60*/  MOV R0, UR5 ;  /* 0x0000000500007c02 */ /* 0x010fce0008000f00 */
.L_x_102:
[----:B-1----:R1:W2:Y:S02]  /*6a70*/  SYNCS.PHASECHK.TRANS64.TRYWAIT P0, [R0+URZ], R3 ;  /* 0x00000003000075a7 */ /* 0x0022a400080011ff */
[----:B--2---:R-:W-:Y:S05]  /*6a80*/  @!P0 NANOSLEEP.SYNCS 0x989680 ;  /* 0x009896800000895d */ /* 0x004fea0003900000 */
[----:B------:R-:W2:Y:S02]  /*6a90*/  @!P0 SYNCS.PHASECHK.TRANS64 P0, [R0+URZ], R3 ;  /* 0x00000003000085a7 */ /* 0x000ea400080010ff */
[----:B--2---:R-:W-:Y:S05]  /*6aa0*/  @!P0 BRA `(.L_x_102) ;  /* 0xfffffffc00f08947 */ /* 0x004fea000383ffff */
[----:B------:R-:W-:Y:S05]  /*6ab0*/  BRA `(.L_x_103) ;  /* 0xffffffb800307947 */ /* 0x000fea000383ffff */
.L_x_38:
[----:B----4-:R-:W-:-:S07]  /*6ac0*/  MOV R0, UR5 ;  /* 0x0000000500007c02 */ /* 0x010fce0008000f00 */
.L_x_104:
[----:B-1----:R1:W2:Y:S02]  /*6ad0*/  SYNCS.PHASECHK.TRANS64.TRYWAIT P0, [R0+URZ], R3 ;  /* 0x00000003000075a7 */ /* 0x0022a400080011ff */
[----:B--2---:R-:W-:Y:S05]  /*6ae0*/  @!P0 NANOSLEEP.SYNCS 0x989680 ;  /* 0x009896800000895d */ /* 0x004fea0003900000 */
[----:B------:R-:W2:Y:S02]  /*6af0*/  @!P0 SYNCS.PHASECHK.TRANS64 P0, [R0+URZ], R3 ;  /* 0x00000003000085a7 */ /* 0x000ea400080010ff */
[----:B--2---:R-:W-:Y:S05]  /*6b00*/  @!P0 BRA `(.L_x_104) ;  /* 0xfffffffc00f08947 */ /* 0x004fea000383ffff */
[----:B------:R-:W-:Y:S05]  /*6b10*/  BRA `(.L_x_105) ;  /* 0xffffffb8003c7947 */ /* 0x000fea000383ffff */
.L_x_39:
[----:B----4-:R-:W-:-:S07]  /*6b20*/  MOV R0, UR5 ;  /* 0x0000000500007c02 */ /* 0x010fce0008000f00 */
.L_x_106:
[----:B-1----:R1:W2:Y:S02]  /*6b30*/  SYNCS.PHASECHK.TRANS64.TRYWAIT P0, [R0+URZ], R3 ;  /* 0x00000003000075a7 */ /* 0x0022a400080011ff */
[----:B--2---:R-:W-:Y:S05]  /*6b40*/  @!P0 NANOSLEEP.SYNCS 0x989680 ;  /* 0x009896800000895d */ /* 0x004fea0003900000 */
[----:B------:R-:W2:Y:S02]  /*6b50*/  @!P0 SYNCS.PHASECHK.TRANS64 P0, [R0+URZ], R3 ;  /* 0x00000003000085a7 */ /* 0x000ea400080010ff */
[----:B--2---:R-:W-:Y:S05]  /*6b60*/  @!P0 BRA `(.L_x_106) ;  /* 0xfffffffc00f08947 */ /* 0x004fea000383ffff */
[----:B------:R-:W-:Y:S05]  /*6b70*/  BRA `(.L_x_107) ;  /* 0xffffffb800487947 */ /* 0x000fea000383ffff */
.L_x_42:
[----:B-1----:R1:W2:Y:S02]  /*6b80*/  SYNCS.PHASECHK.TRANS64.TRYWAIT P0, [R0+URZ+0xd0], R5 ;  /* 0x0000d005000075a7 */ /* 0x0022a400080011ff */
[----:B--2---:R-:W-:Y:S05]  /*6b90*/  @!P0 NANOSLEEP.SYNCS 0x989680 ;  /* 0x009896800000895d */ /* 0x004fea0003900000 */
[----:B------:R-:W2:Y:S02]  /*6ba0*/  @!P0 SYNCS.PHASECHK.TRANS64 P0, [R0+URZ+0xd0], R5 ;  /* 0x0000d005000085a7 */ /* 0x000ea400080010ff */
[----:B--2---:R-:W-:Y:S05]  /*6bb0*/  @!P0 BRA `(.L_x_42) ;  /* 0xfffffffc00f08947 */ /* 0x004fea000383ffff */
[----:B------:R-:W-:Y:S05]  /*6bc0*/  BRA `(.L_x_108) ;  /* 0xffffffb800a47947 */ /* 0x000fea000383ffff */
.L_x_43:
[----:B------:R-:W-:-:S07]  /*6bd0*/  MOV R0, UR5 ;  /* 0x0000000500007c02 */ /* 0x000fce0008000f00 */
.L_x_109:
[----:B-1----:R1:W2:Y:S02]  /*6be0*/  SYNCS.PHASECHK.TRANS64.TRYWAIT P0, [R0+URZ+0x80], R5 ;  /* 0x00008005000075a7 */ /* 0x0022a400080011ff */
[----:B--2---:R-:W-:Y:S05]  /*6bf0*/  @!P0 NANOSLEEP.SYNCS 0x989680 ;  /* 0x009896800000895d */ /* 0x004fea0003900000 */
[----:B------:R-:W2:Y:S02]  /*6c00*/  @!P0 SYNCS.PHASECHK.TRANS64 P0, [R0+URZ+0x80], R5 ;  /* 0x00008005000085a7 */ /* 0x000ea400080010ff */
[----:B--2---:R-:W-:Y:S05]  /*6c10*/  @!P0 BRA `(.L_x_109) ;  /* 0xfffffffc00f08947 */ /* 0x004fea000383ffff */
[----:B------:R-:W-:Y:S05]  /*6c20*/  BRA `(.L_x_110) ;  /* 0xffffffb800b47947 */ /* 0x000fea000383ffff */
.L_x_44:
[----:B-1----:R1:W2:Y:S02]  /*6c30*/  SYNCS.PHASECHK.TRANS64.TRYWAIT P1, [R0+URZ+0x70], R5 ;  /* 0x00007005000075a7 */ /* 0x0022a400080211ff */
[----:B--2---:R-:W-:Y:S05]  /*6c40*/  @!P1 NANOSLEEP.SYNCS 0x989680 ;  /* 0x009896800000995d */ /* 0x004fea0003900000 */
[----:B------:R-:W2:Y:S02]  /*6c50*/  @!P1 SYNCS.PHASECHK.TRANS64 P1, [R0+URZ+0x70], R5 ;  /* 0x00007005000095a7 */ /* 0x000ea400080210ff */
[----:B--2---:R-:W-:Y:S05]  /*6c60*/  @!P1 BRA `(.L_x_44) ;  /* 0xfffffffc00f09947 */ /* 0x004fea000383ffff */
[----:B------:R-:W-:Y:S05]  /*6c70*/  BRA `(.L_x_111) ;  /* 0xffffffb800e47947 */ /* 0x000fea000383ffff */
.L_x_47:
[----:B------:R-:W-:-:S07]  /*6c80*/  MOV R0, UR5 ;  /* 0x0000000500007c02 */ /* 0x000fce0008000f00 */
.L_x_112:
[----:B-1----:R1:W2:Y:S02]  /*6c90*/  SYNCS.PHASECHK.TRANS64.TRYWAIT P0, [R0+URZ+0x80], R3 ;  /* 0x00008003000075a7 */ /* 0x0022a400080011ff */
[----:B--2---:R-:W-:Y:S05]  /*6ca0*/  @!P0 NANOSLEEP.SYNCS 0x989680 ;  /* 0x009896800000895d */ /* 0x004fea0003900000 */
[----:B------:R-:W2:Y:S02]  /*6cb0*/  @!P0 SYNCS.PHASECHK.TRANS64 P0, [R0+URZ+0x80], R3 ;  /* 0x00008003000085a7 */ /* 0x000ea400080010ff */
[----:B--2---:R-:W-:Y:S05]  /*6cc0*/  @!P0 BRA `(.L_x_112) ;  /* 0xfffffffc00f08947 */ /* 0x004fea000383ffff */
[----:B------:R-:W-:Y:S05]  /*6cd0*/  BRA `(.L_x_46) ;  /* 0xffffffbc00387947 */ /* 0x000fea000383ffff */
.L_x_54:
[----:B-1----:R1:W2:Y:S02]  /*6ce0*/  SYNCS.PHASECHK.TRANS64.TRYWAIT P1, [R0+URZ+0x70], R5 ;  /* 0x00007005000075a7 */ /* 0x0022a400080211ff */
[----:B--2---:R-:W-:Y:S05]  /*6cf0*/  @!P1 NANOSLEEP.SYNCS 0x989680 ;  /* 0x009896800000995d */ /* 0x004fea0003900000 */
[----:B------:R-:W2:Y:S02]  /*6d00*/  @!P1 SYNCS.PHASECHK.TRANS64 P1, [R0+URZ+0x70], R5 ;  /* 0x00007005000095a7 */ /* 0x000ea400080210ff */
[----:B--2---:R-:W-:Y:S05]  /*6d10*/  @!P1 BRA `(.L_x_54) ;  /* 0xfffffffc00f09947 */ /* 0x004fea000383ffff */
[----:B------:R-:W-:Y:S05]  /*6d20*/  BRA `(.L_x_113) ;  /* 0xffffffc000907947 */ /* 0x000fea000383ffff */
.L_x_55:
[----:B------:R-:W-:-:S07]  /*6d30*/  MOV R3, UR9 ;  /* 0x0000000900037c02 */ /* 0x000fce0008000f00 */
.L_x_114:
[----:B-1----:R1:W2:Y:S02]  /*6d40*/  SYNCS.PHASECHK.TRANS64.TRYWAIT P0, [R3+URZ+0xb0], R0 ;  /* 0x0000b000030075a7 */ /* 0x0022a400080011ff */
[----:B--2---:R-:W-:Y:S05]  /*6d50*/  @!P0 NANOSLEEP.SYNCS 0x989680 ;  /* 0x009896800000895d */ /* 0x004fea0003900000 */
[----:B------:R-:W2:Y:S02]  /*6d60*/  @!P0 SYNCS.PHASECHK.TRANS64 P0, [R3+URZ+0xb0], R0 ;  /* 0x0000b000030085a7 */ /* 0x000ea400080010ff */
[----:B--2---:R-:W-:Y:S05]  /*6d70*/  @!P0 BRA `(.L_x_114) ;  /* 0xfffffffc00f08947 */ /* 0x004fea000383ffff */
[----:B------:R-:W-:Y:S05]  /*6d80*/  BRA `(.L_x_115) ;  /* 0xffffffc000c47947 */ /* 0x000fea000383ffff */
.L_x_58:
[----:B------:R-:W-:Y:S07]  /*6d90*/  MOV R0, UR7 ;  /* 0x0000000700007c02 */ /* 0x000fee0008000f00 */
.L_x_116:
[----:B-1----:R1:W2:Y:S02]  /*6da0*/  SYNCS.PHASECHK.TRANS64.TRYWAIT P0, [R0+URZ], R3 ;  /* 0x00000003000075a7 */ /* 0x0022a400080011ff */
[----:B--2---:R-:W-:Y:S05]  /*6db0*/  @!P0 NANOSLEEP.SYNCS 0x989680 ;  /* 0x009896800000895d */ /* 0x004fea0003900000 */
[----:B------:R-:W2:Y:S02]  /*6dc0*/  @!P0 SYNCS.PHASECHK.TRANS64 P0, [R0+URZ], R3 ;  /* 0x00000003000085a7 */ /* 0x000ea400080010ff */
[----:B--2---:R-:W-:Y:S05]  /*6dd0*/  @!P0 BRA `(.L_x_116) ;  /* 0xfffffffc00f08947 */ /* 0x004fea000383ffff */
[----:B------:R-:W-:Y:S05]  /*6de0*/  BRA `(.L_x_57) ;  /* 0xffffffc000e47947 */ /* 0x000fea000383ffff */
.L_x_61:
[----:B------:R-:W-:-:S07]  /*6df0*/  MOV R0, UR5 ;  /* 0x0000000500007c02 */ /* 0x000fce0008000f00 */
.L_x_117:
[----:B--2---:R2:W3:Y:S02]  /*6e00*/  SYNCS.PHASECHK.TRANS64.TRYWAIT P0, [R0+URZ], R3 ;  /* 0x00000003000075a7 */ /* 0x0044e400080011ff */
[----:B---3--:R-:W-:Y:S05]  /*6e10*/  @!P0 NANOSLEEP.SYNCS 0x989680 ;  /* 0x009896800000895d */ /* 0x008fea0003900000 */
[----:B------:R-:W3:Y:S02]  /*6e20*/  @!P0 SYNCS.PHASECHK.TRANS64 P0, [R0+URZ], R3 ;  /* 0x00000003000085a7 */ /* 0x000ee400080010ff */
[----:B---3--:R-:W-:Y:S05]  /*6e30*/  @!P0 BRA `(.L_x_117) ;  /* 0xfffffffc00f08947 */ /* 0x008fea000383ffff */
[----:B------:R-:W-:Y:S05]  /*6e40*/  BRA `(.L_x_118) ;  /* 0xffffffc400847947 */ /* 0x000fea000383ffff */
.L_x_62:
[----:B------:R-:W-:-:S07]  /*6e50*/  MOV R0, UR5 ;  /* 0x0000000500007c02 */ /* 0x000fce0008000f00 */
.L_x_119:
[----:B--2---:R2:W3:Y:S02]  /*6e60*/  SYNCS.PHASECHK.TRANS64.TRYWAIT P0, [R0+URZ], R3 ;  /* 0x00000003000075a7 */ /* 0x0044e400080011ff */
[----:B---3--:R-:W-:Y:S05]  /*6e70*/  @!P0 NANOSLEEP.SYNCS 0x989680 ;  /* 0x009896800000895d */ /* 0x008fea0003900000 */
[----:B------:R-:W3:Y:S02]  /*6e80*/  @!P0 SYNCS.PHASECHK.TRANS64 P0, [R0+URZ], R3 ;  /* 0x00000003000085a7 */ /* 0x000ee400080010ff */
[----:B---3--:R-:W-:Y:S05]  /*6e90*/  @!P0 BRA `(.L_x_119) ;  /* 0xfffffffc00f08947 */ /* 0x008fea000383ffff */
[----:B------:R-:W-:Y:S05]  /*6ea0*/  BRA `(.L_x_120) ;  /* 0xffffffc400907947 */ /* 0x000fea000383ffff */
.L_x_63:
[----:B------:R-:W-:-:S07]  /*6eb0*/  MOV R0, UR5 ;  /* 0x0000000500007c02 */ /* 0x000fce0008000f00 */
.L_x_121:
[----:B--2---:R2:W3:Y:S02]  /*6ec0*/  SYNCS.PHASECHK.TRANS64.TRYWAIT P0, [R0+URZ], R3 ;  /* 0x00000003000075a7 */ /* 0x0044e400080011ff */
[----:B---3--:R-:W-:Y:S05]  /*6ed0*/  @!P0 NANOSLEEP.SYNCS 0x989680 ;  /* 0x009896800000895d */ /* 0x008fea0003900000 */
[----:B------:R-:W3:Y:S02]  /*6ee0*/  @!P0 SYNCS.PHASECHK.TRANS64 P0, [R0+URZ], R3 ;  /* 0x00000003000085a7 */ /* 0x000ee400080010ff */
[----:B---3--:R-:W-:Y:S05]  /*6ef0*/  @!P0 BRA `(.L_x_121) ;  /* 0xfffffffc00f08947 */ /* 0x008fea000383ffff */
[----:B------:R-:W-:Y:S05]  /*6f00*/  BRA `(.L_x_122) ;  /* 0xffffffc4009c7947 */ /* 0x000fea000383ffff */
.L_x_64:
[----:B------:R-:W-:-:S07]  /*6f10*/  MOV R0, UR7 ;  /* 0x0000000700007c02 */ /* 0x000fce0008000f00 */
.L_x_123:
[----:B--2---:R2:W3:Y:S02]  /*6f20*/  SYNCS.PHASECHK.TRANS64.TRYWAIT P0, [R0+URZ], R3 ;  /* 0x00000003000075a7 */ /* 0x0044e400080011ff */
[----:B---3--:R-:W-:Y:S05]  /*6f30*/  @!P0 NANOSLEEP.SYNCS 0x989680 ;  /* 0x009896800000895d */ /* 0x008fea0003900000 */
[----:B------:R-:W3:Y:S02]  /*6f40*/  @!P0 SYNCS.PHASECHK.TRANS64 P0, [R0+URZ], R3 ;  /* 0x00000003000085a7 */ /* 0x000ee400080010ff */
[----:B---3--:R-:W-:Y:S05]  /*6f50*/  @!P0 BRA `(.L_x_123) ;  /* 0xfffffffc00f08947 */ /* 0x008fea000383ffff */
[----:B------:R-:W-:Y:S05]  /*6f60*/  BRA `(.L_x_124) ;  /* 0xffffffc400a87947 */ /* 0x000fea000383ffff */
.L_x_69:
[----:B---3--:R3:W1:Y:S02]  /*6f70*/  SYNCS.PHASECHK.TRANS64.TRYWAIT P0, [R0+URZ+0x70], R3 ;  /* 0x00007003000075a7 */ /* 0x00866400080011ff */
[----:B-1----:R-:W-:Y:S05]  /*6f80*/  @!P0 NANOSLEEP.SYNCS 0x989680 ;  /* 0x009896800000895d */ /* 0x002fea0003900000 */
[----:B------:R-:W1:Y:S02]  /*6f90*/  @!P0 SYNCS.PHASECHK.TRANS64 P0, [R0+URZ+0x70], R3 ;  /* 0x00007003000085a7 */ /* 0x000e6400080010ff */
[----:B-1----:R-:W-:Y:S05]  /*6fa0*/  @!P0 BRA `(.L_x_69) ;  /* 0xfffffffc00f08947 */ /* 0x002fea000383ffff */
[----:B------:R-:W-:Y:S05]  /*6fb0*/  BRA `(.L_x_125) ;  /* 0xffffffc800a47947 */ /* 0x000fea000383ffff */
.L_x_72:
[----:B------:R-:W-:Y:S07]  /*6fc0*/  MOV R0, UR6 ;  /* 0x0000000600007c02 */ /* 0x000fee0008000f00 */
.L_x_126:
[----:B-1----:R1:W3:Y:S02]  /*6fd0*/  SYNCS.PHASECHK.TRANS64.TRYWAIT P0, [R0+URZ+0x68], R3 ;  /* 0x00006803000075a7 */ /* 0x0022e400080011ff */
[----:B---3--:R-:W-:Y:S05]  /*6fe0*/  @!P0 NANOSLEEP.SYNCS 0x989680 ;  /* 0x009896800000895d */ /* 0x008fea0003900000 */
[----:B------:R-:W3:Y:S02]  /*6ff0*/  @!P0 SYNCS.PHASECHK.TRANS64 P0, [R0+URZ+0x68], R3 ;  /* 0x00006803000085a7 */ /* 0x000ee400080010ff */
[----:B---3--:R-:W-:Y:S05]  /*7000*/  @!P0 BRA `(.L_x_126) ;  /* 0xfffffffc00f08947 */ /* 0x008fea000383ffff */
[----:B------:R-:W-:Y:S05]  /*7010*/  BRA `(.L_x_71) ;  /* 0xffffffcc00907947 */ /* 0x000fea000383ffff */
.L_x_75:
[----:B------:R-:W-:Y:S07]  /*7020*/  MOV R3, UR6 ;  /* 0x0000000600037c02 */ /* 0x000fee0008000f00 */
.L_x_127:
[----:B-1----:R1:W2:Y:S02]  /*7030*/  SYNCS.PHASECHK.TRANS64.TRYWAIT P2, [R3+URZ+0x58], R26 ;  /* 0x0000581a030075a7 */ /* 0x0022a400080411ff */
[----:B--2---:R-:W-:Y:S05]  /*7040*/  @!P2 NANOSLEEP.SYNCS 0x989680 ;  /* 0x009896800000a95d */ /* 0x004fea0003900000 */
[----:B------:R-:W2:Y:S02]  /*7050*/  @!P2 SYNCS.PHASECHK.TRANS64 P2, [R3+URZ+0x58], R26 ;  /* 0x0000581a0300a5a7 */ /* 0x000ea400080410ff */
[----:B--2---:R-:W-:Y:S05]  /*7060*/  @!P2 BRA `(.L_x_127) ;  /* 0xfffffffc00f0a947 */ /* 0x004fea000383ffff */
[----:B------:R-:W-:Y:S05]  /*7070*/  BRA `(.L_x_128) ;  /* 0xffffffd000247947 */ /* 0x000fea000383ffff */
.L_x_78:
[----:B--2---:R2:W4:Y:S02]  /*7080*/  SYNCS.PHASECHK.TRANS64.TRYWAIT P0, [R0+URZ+0x70], R3 ;  /* 0x00007003000075a7 */ /* 0x00452400080011ff */
[----:B----4-:R-:W-:Y:S05]  /*7090*/  @!P0 NANOSLEEP.SYNCS 0x989680 ;  /* 0x009896800000895d */ /* 0x010fea0003900000 */
[----:B------:R-:W4:Y:S02]  /*70a0*/  @!P0 SYNCS.PHASECHK.TRANS64 P0, [R0+URZ+0x70], R3 ;  /* 0x00007003000085a7 */ /* 0x000f2400080010ff */
[----:B----4-:R-:W-:Y:S05]  /*70b0*/  @!P0 BRA `(.L_x_78) ;  /* 0xfffffffc00f08947 */ /* 0x010fea000383ffff */
[----:B------:R-:W-:Y:S05]  /*70c0*/  BRA `(.L_x_129) ;  /* 0xffffffd400747947 */ /* 0x000fea000383ffff */
.L_x_89:
[----:B-1----:R-:W-:Y:S04]  /*70d0*/  MOV R0, UR43 ;  /* 0x0000002b00007c02 */ /* 0x002fe80008000f00 */
[----:B------:R1:W2:Y:S03]  /*70e0*/  SYNCS.PHASECHK.TRANS64.TRYWAIT P1, [R0+URZ+0x50], R3 ;  /* 0x00005003000075a7 */ /* 0x0002a600080211ff */
[----:B--2---:R-:W-:Y:S05]  /*70f0*/  @!P1 NANOSLEEP.SYNCS 0x989680 ;  /* 0x009896800000995d */ /* 0x004fea0003900000 */
[----:B------:R-:W2:Y:S02]  /*7100*/  @!P1 SYNCS.PHASECHK.TRANS64 P1, [R0+URZ+0x50], R3 ;  /* 0x00005003000095a7 */ /* 0x000ea400080210ff */
[----:B--2---:R-:W-:Y:S05]  /*7110*/  @!P1 BRA `(.L_x_89) ;  /* 0xfffffffc00ec9947 */ /* 0x004fea000383ffff */
[----:B------:R-:W-:Y:S05]  /*7120*/  BRA `(.L_x_88) ;  /* 0xffffffe000707947 */ /* 0x000fea000383ffff */
.L_x_91:
[----:B------:R1:W1:Y:S02]  /*7130*/  SYNCS.PHASECHK.TRANS64.TRYWAIT P1, [R156+URZ+0x90], R5 ;  /* 0x000090059c0075a7 */ /* 0x00026400080211ff */
[----:B-1----:R-:W-:Y:S05]  /*7140*/  @!P1 NANOSLEEP.SYNCS 0x989680 ;  /* 0x009896800000995d */ /* 0x002fea0003900000 */
[----:B------:R-:W1:Y:S02]  /*7150*/  @!P1 SYNCS.PHASECHK.TRANS64 P1, [R156+URZ+0x90], R5 ;  /* 0x000090059c0095a7 */ /* 0x000e6400080210ff */
[----:B-1----:R-:W-:Y:S05]  /*7160*/  @!P1 BRA `(.L_x_91) ;  /* 0xfffffffc00f09947 */ /* 0x002fea000383ffff */
[----:B------:R-:W-:Y:S05]  /*7170*/  BRA `(.L_x_90) ;  /* 0xffffffe000b47947 */ /* 0x000fea000383ffff */
        .weak           $__internal_0_$__cuda_sm10x_tcgen05_guardrail_trap_col_being_dealloced_not_returned_by_alloc
        .type           $__internal_0_$__cuda_sm10x_tcgen05_guardrail_trap_col_being_dealloced_not_returned_by_alloc,@function
        .size           $__internal_0_$__cuda_sm10x_tcgen05_guardrail_trap_col_being_dealloced_not_returned_by_alloc,($__internal_1_$__cuda_sm10x_tcgen05_guardrail_trap_phase_invalid_during_alloc - $__internal_0_$__cuda_sm10x_tcgen05_guardrail_trap_col_being_dealloced_not_returned_by_alloc)
$__internal_0_$__cuda_sm10x_tcgen05_guardrail_trap_col_being_dealloced_not_returned_by_alloc:
[----:B------:R-:W-:Y:S05]  /*7180*/  BPT.TRAP 0x1 ;  /* 0x000000040000795c */ /* 0x000fea0000300000 */
[----:B------:R-:W-:-:S04]  /*7190*/  HFMA2 R3, -RZ, RZ, 0, 0 ;  /* 0x00000000ff037431 */ /* 0x000fc800000001ff */
[----:B------:R-:W-:Y:S05]  /*71a0*/  RET.REL.NODEC R2 `(_ZN7cutlass13device_kernelINS_4gemm6kernel13GemmUniversalIN4cute5tupleIJiiiiEEENS1_10collective13CollectiveMmaINS1_35MainloopSm100TmaUmmaWarpSpecializedILi5ELi2ELi4ENS5_IJNS4_1CILi1EEESB_SB_EEEEENS5_IJNSA_ILi128EEENSA_ILi64EEENSA_ILi32EEEEEENS_12float_e4m3_tENS5_IJlSB_lEEESI_SJ_NS4_8TiledMMAINS4_8MMA_AtomIJNS4_10MMA_TraitsINS4_19SM100_MMA_F8F6F4_SSEJSI_SI_fSE_SF_NS4_17integral_constantINS4_4UMMA5MajorELSQ_0EEESR_NSO_INSP_7ScaleInELSS_0EEEST_EEEEEENS4_6LayoutISC_NS5_IJNSA_ILi0EEESX_SX_EEEEENS5_IJNS4_10UnderscoreES10_S10_EEEEENS4_13SM90_TMA_LOADENS4_14ComposedLayoutINS4_7SwizzleILi1ELi4ELi3EEENS4_18smem_ptr_flag_bitsILi8EEENSW_INS5_IJNSA_ILi8EEESG_EEENS5_IJSG_SB_EEEEEEEvNS4_8identityES13_S1D_vS1E_EENS_8epilogue10collective18CollectiveEpilogueINS1G_23Sm100TmaWarpSpecializedILi1ELi1ELi64ELb0ELb0EEEJSH_NS5_IJNSW_ISE_SB_EENSW_ISF_SB_EEEEESI_SJ_SI_SJ_NS1G_6fusion15FusionCallbacksIS1K_NS1O_17LinearCombinationISI_fSI_fLNS_15FloatRoundStyleE2EEESH_S1N_JEEENS4_5SM1004TMEM4LOAD26SM100_TMEM_LOAD_32dp32b64xES13_NS14_INS15_ILi2ELi4ELi3EEES18_NSW_INS5_IJS19_SF_EEENS5_IJSF_SB_EEEEEEENS4_39AutoVectorizingCopyWithAssumedAlignmentILi128EEENS4_14SM90_TMA_STOREES22_S24_S24_EEEvvEEEEvNT_6ParamsE) ;  /* 0xffffff8c02947950 */ /* 0x000fea0003c3ffff */
        .weak           $__internal_1_$__cuda_sm10x_tcgen05_guardrail_trap_phase_invalid_during_alloc
        .type           $__internal_1_$__cuda_sm10x_tcgen05_guardrail_trap_phase_invalid_during_alloc,@function
        .size           $__internal_1_$__cuda_sm10x_tcgen05_guardrail_trap_phase_invalid_during_alloc,($__internal_2_$__cuda_sm10x_tcgen05_guardrail_trap_unallocated_columns_being_dealloced - $__internal_1_$__cuda_sm10x_tcgen05_guardrail_trap_phase_invalid_during_alloc)
$__internal_1_$__cuda_sm10x_tcgen05_guardrail_trap_phase_invalid_during_alloc:
[----:B------:R-:W-:Y:S05]  /*71b0*/  BPT.TRAP 0x1 ;  /* 0x000000040000795c */ /* 0x000fea0000300000 */
[----:B------:R-:W-:-:S04]  /*71c0*/  MOV R3, 0x0 ;  /* 0x0000000000037802 */ /* 0x000fc80000000f00 */
[----:B------:R-:W-:Y:S05]  /*71d0*/  RET.REL.NODEC R2 `(_ZN7cutlass13device_kernelINS_4gemm6kernel13GemmUniversalIN4cute5tupleIJiiiiEEENS1_10collective13CollectiveMmaINS1_35MainloopSm100TmaUmmaWarpSpecializedILi5ELi2ELi4ENS5_IJNS4_1CILi1EEESB_SB_EEEEENS5_IJNSA_ILi128EEENSA_ILi64EEENSA_ILi32EEEEEENS_12float_e4m3_tENS5_IJlSB_lEEESI_SJ_NS4_8TiledMMAINS4_8MMA_AtomIJNS4_10MMA_TraitsINS4_19SM100_MMA_F8F6F4_SSEJSI_SI_fSE_SF_NS4_17integral_constantINS4_4UMMA5MajorELSQ_0EEESR_NSO_INSP_7ScaleInELSS_0EEEST_EEEEEENS4_6LayoutISC_NS5_IJNSA_ILi0EEESX_SX_EEEEENS5_IJNS4_10UnderscoreES10_S10_EEEEENS4_13SM90_TMA_LOADENS4_14ComposedLayoutINS4_7SwizzleILi1ELi4ELi3EEENS4_18smem_ptr_flag_bitsILi8EEENSW_INS5_IJNSA_ILi8EEESG_EEENS5_IJSG_SB_EEEEEEEvNS4_8identityES13_S1D_vS1E_EENS_8epilogue10collective18CollectiveEpilogueINS1G_23Sm100TmaWarpSpecializedILi1ELi1ELi64ELb0ELb0EEEJSH_NS5_IJNSW_ISE_SB_EENSW_ISF_SB_EEEEESI_SJ_SI_SJ_NS1G_6fusion15FusionCallbacksIS1K_NS1O_17LinearCombinationISI_fSI_fLNS_15FloatRoundStyleE2EEESH_S1N_JEEENS4_5SM1004TMEM4LOAD26SM100_TMEM_LOAD_32dp32b64xES13_NS14_INS15_ILi2ELi4ELi3EEES18_NSW_INS5_IJS19_SF_EEENS5_IJSF_SB_EEEEEEENS4_39AutoVectorizingCopyWithAssumedAlignmentILi128EEENS4_14SM90_TMA_STOREES22_S24_S24_EEEvvEEEEvNT_6ParamsE) ;  /* 0xffffff8c02887950 */ /* 0x000fea0003c3ffff */
        .weak           $__internal_2_$__cuda_sm10x_tcgen05_guardrail_trap_unallocated_columns_being_dealloced
        .type           $__internal_2_$__cuda_sm10x_tcgen05_guardrail_trap_unallocated_columns_being_dealloced,@function
        .size           $__internal_2_$__cuda_sm10x_tcgen05_guardrail_trap_unallocated_columns_being_dealloced,(.L_x_131 - $__internal_2_$__cuda_sm10x_tcgen05_guardrail_trap_unallocated_columns_being_dealloced)
$__internal_2_$__cuda_sm10x_tcgen05_guardrail_trap_unallocated_columns_being_dealloced:
[----:B------:R-:W-:Y:S05]  /*71e0*/  BPT.TRAP 0x1 ;  /* 0x000000040000795c */ /* 0x000fea0000300000 */
[----:B------:R-:W-:-:S04]  /*71f0*/  HFMA2 R3, -RZ, RZ, 0, 0 ;  /* 0x00000000ff037431 */ /* 0x000fc800000001ff */
[----:B------:R-:W-:Y:S05]  /*7200*/  RET.REL.NODEC R2 `(_ZN7cutlass13device_kernelINS_4gemm6kernel13GemmUniversalIN4cute5tupleIJiiiiEEENS1_10collective13CollectiveMmaINS1_35MainloopSm100TmaUmmaWarpSpecializedILi5ELi2ELi4ENS5_IJNS4_1CILi1EEESB_SB_EEEEENS5_IJNSA_ILi128EEENSA_ILi64EEENSA_ILi32EEEEEENS_12float_e4m3_tENS5_IJlSB_lEEESI_SJ_NS4_8TiledMMAINS4_8MMA_AtomIJNS4_10MMA_TraitsINS4_19SM100_MMA_F8F6F4_SSEJSI_SI_fSE_SF_NS4_17integral_constantINS4_4UMMA5MajorELSQ_0EEESR_NSO_INSP_7ScaleInELSS_0EEEST_EEEEEENS4_6LayoutISC_NS5_IJNSA_ILi0EEESX_SX_EEEEENS5_IJNS4_10UnderscoreES10_S10_EEEEENS4_13SM90_TMA_LOADENS4_14ComposedLayoutINS4_7SwizzleILi1ELi4ELi3EEENS4_18smem_ptr_flag_bitsILi8EEENSW_INS5_IJNSA_ILi8EEESG_EEENS5_IJSG_SB_EEEEEEEvNS4_8identityES13_S1D_vS1E_EENS_8epilogue10collective18CollectiveEpilogueINS1G_23Sm100TmaWarpSpecializedILi1ELi1ELi64ELb0ELb0EEEJSH_NS5_IJNSW_ISE_SB_EENSW_ISF_SB_EEEEESI_SJ_SI_SJ_NS1G_6fusion15FusionCallbacksIS1K_NS1O_17LinearCombinationISI_fSI_fLNS_15FloatRoundStyleE2EEESH_S1N_JEEENS4_5SM1004TMEM4LOAD26SM100_TMEM_LOAD_32dp32b64xES13_NS14_INS15_ILi2ELi4ELi3EEES18_NSW_INS5_IJS19_SF_EEENS5_IJSF_SB_EEEEEEENS4_39AutoVectorizingCopyWithAssumedAlignmentILi128EEENS4_14SM90_TMA_STOREES22_S24_S24_EEEvvEEEEvNT_6ParamsE) ;  /* 0xffffff8c027c7950 */ /* 0x000fea0003c3ffff */
.L_x_130:
[----:B------:R-:W-:-:S00]  /*7210*/  BRA `(.L_x_130) ;  /* 0xfffffffc00fc7947 */ /* 0x000fc0000383ffff */
[----:B------:R-:W-:-:S00]  /*7220*/  NOP ;  /* 0x0000000000007918 */ /* 0x000fc00000000000 */
        /* <DEDUP_REMOVED lines=13> */
.L_x_131:


//--------------------- .nv.global.init           --------------------------
	.section	.nv.global.init,"aw",@progbits
.nv.global.init:
	.type		$str$27,@object
	.size		$str$27,($str$28 - $str$27)
$str$27:
        /*0000*/ 	.byte	0x28, 0x61, 0x64, 0x64, 0x72, 0x65, 0x73, 0x73, 0x20, 0x26, 0x20, 0x6d, 0x61, 0x73, 0x6b, 0x29
        /*0010*/ 	.byte	0x20, 0x3d, 0x3d, 0x20, 0x30, 0x00
	.type		$str$28,@object
	.size		$str$28,($str$26 - $str$28)
$str$28:
        /*0016*/ 	.byte	0x2f, 0x74, 0x6d, 0x70, 0x2f, 0x63, 0x75, 0x74, 0x6c, 0x61, 0x73, 0x73, 0x5f, 0x73, 0x77, 0x65
        /*0026*/ 	.byte	0x65, 0x70, 0x5f, 0x73, 0x72, 0x63, 0x2f, 0x69, 0x6e, 0x63, 0x6c, 0x75, 0x64, 0x65, 0x2f, 0x63
        /*0036*/ 	.byte	0x75, 0x74, 0x65, 0x2f, 0x70, 0x6f, 0x69, 0x6e, 0x74, 0x65, 0x72, 0x5f, 0x66, 0x6c, 0x61, 0x67
        /*0046*/ 	.byte	0x67, 0x65, 0x64, 0x2e, 0x68, 0x70, 0x70, 0x00
	.type		$str$26,@object
	.size		$str$26,($str$25 - $str$26)
$str$26:
        /*004e*/ 	.byte	0x2f, 0x74, 0x6d, 0x70, 0x2f, 0x63, 0x75, 0x74, 0x6c, 0x61, 0x73, 0x73, 0x5f, 0x73, 0x77, 0x65
        /*005e*/ 	.byte	0x65, 0x70, 0x5f, 0x73, 0x72, 0x63, 0x2f, 0x69, 0x6e, 0x63, 0x6c, 0x75, 0x64, 0x65, 0x2f, 0x63
        /*006e*/ 	.byte	0x75, 0x74, 0x65, 0x2f, 0x61, 0x74, 0x6f, 0x6d, 0x2f, 0x63, 0x6f, 0x70, 0x79, 0x5f, 0x74, 0x72
        /*007e*/ 	.byte	0x61, 0x69, 0x74, 0x73, 0x5f, 0x73, 0x6d, 0x31, 0x30, 0x30, 0x2e, 0x68, 0x70, 0x70, 0x00
	.type		$str$25,@object
	.size		$str$25,(__unnamed_1 - $str$25)
$str$25:
        /*008d*/ 	.byte	0x28, 0x28, 0x75, 0x69, 0x6e, 0x74, 0x33, 0x32, 0x5f, 0x74, 0x28, 0x74, 0x68, 0x72, 0x65, 0x61
        /*009d*/ 	.byte	0x64, 0x49, 0x64, 0x78, 0x2e, 0x78, 0x29, 0x20, 0x2f, 0x20, 0x33, 0x32, 0x29, 0x20, 0x25, 0x20
        /*00ad*/ 	.byte	0x34, 0x29, 0x20, 0x3d, 0x3d, 0x20, 0x28, 0x28, 0x28, 0x74, 0x6d, 0x65, 0x6d, 0x5f, 0x61, 0x64
        /*00bd*/ 	.byte	0x64, 0x72, 0x20, 0x3e, 0x3e, 0x20, 0x31, 0x36, 0x29, 0x20, 0x2f, 0x20, 0x33, 0x32, 0x29, 0x20
        /*00cd*/ 	.byte	0x25, 0x20, 0x34, 0x29, 0x00
	.type		__unnamed_1,@object
	.size		__unnamed_1,(__unnamed_2 - __unnamed_1)
__unnamed_1:
        /*00d2*/ 	.byte	0x61, 0x75, 0x74, 0x6f, 0x20, 0x63, 0x75, 0x74, 0x65, 0x3a, 0x3a, 0x61, 0x73, 0x5f, 0x70, 0x6f
        /* <DEDUP_REMOVED lines=24> */
        /*0262*/ 	.byte	0x43, 0x3c, 0x38, 0x31, 0x39, 0x32, 0x3e, 0x3e, 0x3e, 0x3e, 0x5d, 0x00
	.type		__unnamed_2,@object
	.size		__unnamed_2,(.L_2 - __unnamed_2)
__unnamed_2:
        /* <DEDUP_REMOVED lines=42> */
        /*050e*/ 	.byte	0x3e, 0x3e, 0x3e, 0x3e, 0x5d, 0x00
.L_2:


//--------------------- .nv.shared._ZN7cutlass13device_kernelINS_4gemm6kernel13GemmUniversalIN4cute5tupleIJiiiiEEENS1_10collective13CollectiveMmaINS1_35MainloopSm100TmaUmmaWarpSpecializedILi5ELi2ELi4ENS5_IJNS4_1CILi1EEESB_SB_EEEEENS5_IJNSA_ILi128EEENSA_ILi64EEENSA_ILi32EEEEEENS_12float_e4m3_tENS5_IJlSB_lEEESI_SJ_NS4_8TiledMMAINS4_8MMA_AtomIJNS4_10MMA_TraitsINS4_19SM100_MMA_F8F6F4_SSEJSI_SI_fSE_SF_NS4_17integral_constantINS4_4UMMA5MajorELSQ_0EEESR_NSO_INSP_7ScaleInELSS_0EEEST_EEEEEENS4_6LayoutISC_NS5_IJNSA_ILi0EEESX_SX_EEEEENS5_IJNS4_10UnderscoreES10_S10_EEEEENS4_13SM90_TMA_LOADENS4_14ComposedLayoutINS4_7SwizzleILi1ELi4ELi3EEENS4_18smem_ptr_flag_bitsILi8EEENSW_INS5_IJNSA_ILi8EEESG_EEENS5_IJSG_SB_EEEEEEEvNS4_8identityES13_S1D_vS1E_EENS_8epilogue10collective18CollectiveEpilogueINS1G_23Sm100TmaWarpSpecializedILi1ELi1ELi64ELb0ELb0EEEJSH_NS5_IJNSW_ISE_SB_EENSW_ISF_SB_EEEEESI_SJ_SI_SJ_NS1G_6fusion15FusionCallbacksIS1K_NS1O_17LinearCombinationISI_fSI_fLNS_15FloatRoundStyleE2EEESH_S1N_JEEENS4_5SM1004TMEM4LOAD26SM100_TMEM_LOAD_32dp32b64xES13_NS14_INS15_ILi2ELi4ELi3EEES18_NSW_INS5_IJS19_SF_EEENS5_IJSF_SB_EEEEEEENS4_39AutoVectorizingCopyWithAssumedAlignmentILi128EEENS4_14SM90_TMA_STOREES22_S24_S24_EEEvvEEEEvNT_6ParamsE --------------------------
	.section	.nv.shared._ZN7cutlass13device_kernelINS_4gemm6kernel13GemmUniversalIN4cute5tupleIJiiiiEEENS1_10collective13CollectiveMmaINS1_35MainloopSm100TmaUmmaWarpSpecializedILi5ELi2ELi4ENS5_IJNS4_1CILi1EEESB_SB_EEEEENS5_IJNSA_ILi128EEENSA_ILi64EEENSA_ILi32EEEEEENS_12float_e4m3_tENS5_IJlSB_lEEESI_SJ_NS4_8TiledMMAINS4_8MMA_AtomIJNS4_10MMA_TraitsINS4_19SM100_MMA_F8F6F4_SSEJSI_SI_fSE_SF_NS4_17integral_constantINS4_4UMMA5MajorELSQ_0EEESR_NSO_INSP_7ScaleInELSS_0EEEST_EEEEEENS4_6LayoutISC_NS5_IJNSA_ILi0EEESX_SX_EEEEENS5_IJNS4_10UnderscoreES10_S10_EEEEENS4_13SM90_TMA_LOADENS4_14ComposedLayoutINS4_7SwizzleILi1ELi4ELi3EEENS4_18smem_ptr_flag_bitsILi8EEENSW_INS5_IJNSA_ILi8EEESG_EEENS5_IJSG_SB_EEEEEEEvNS4_8identityES13_S1D_vS1E_EENS_8epilogue10collective18CollectiveEpilogueINS1G_23Sm100TmaWarpSpecializedILi1ELi1ELi64ELb0ELb0EEEJSH_NS5_IJNSW_ISE_SB_EENSW_ISF_SB_EEEEESI_SJ_SI_SJ_NS1G_6fusion15FusionCallbacksIS1K_NS1O_17LinearCombinationISI_fSI_fLNS_15FloatRoundStyleE2EEESH_S1N_JEEENS4_5SM1004TMEM4LOAD26SM100_TMEM_LOAD_32dp32b64xES13_NS14_INS15_ILi2ELi4ELi3EEES18_NSW_INS5_IJS19_SF_EEENS5_IJSF_SB_EEEEEEENS4_39AutoVectorizingCopyWithAssumedAlignmentILi128EEENS4_14SM90_TMA_STOREES22_S24_S24_EEEvvEEEEvNT_6ParamsE,"aw",@nobits
	.sectionflags	@""
	.align	16
	.zero		1024


//--------------------- .nv.shared.reserved.0     --------------------------
	.section	.nv.shared.reserved.0,"aw",@nobits
	.weak		__nv_reservedSMEM_offset_0_alias
	.size		__nv_reservedSMEM_offset_0_alias, 0, 64
	.other		__nv_reservedSMEM_offset_0_alias,@"STO_CUDA_RESERVED_SHARED STV_DEFAULT"
__nv_reservedSMEM_offset_0_alias:
	.zero		0
.nv.shared.reserved.0:
	.zero		64
	.weak		__nv_reservedSMEM_tcgen05_partition
	.type		__nv_reservedSMEM_tcgen05_partition,@object
	.size		__nv_reservedSMEM_tcgen05_partition,(.L_0 - __nv_reservedSMEM_tcgen05_partition)
__nv_reservedSMEM_tcgen05_partition:
	.zero		32
.L_0:


//--------------------- .nv.global                --------------------------
	.section	.nv.global,"aw",@nobits
.nv.global:
	.type		_ZN39_INTERNAL_608f2c39_4_k_cu_d3a1906d_79294cute1_E,@object
	.size		_ZN39_INTERNAL_608f2c39_4_k_cu_d3a1906d_79294cute1_E,(_ZN39_INTERNAL_608f2c39_4_k_cu_d3a1906d_79294cuda3std3__45__cpo6cbeginE - _ZN39_INTERNAL_608f2c39_4_k_cu_d3a1906d_79294cute1_E)
_ZN39_INTERNAL_608f2c39_4_k_cu_d3a1906d_79294cute1_E:
	.zero		1
	.type		_ZN39_INTERNAL_608f2c39_4_k_cu_d3a1906d_79294cuda3std3__45__cpo6cbeginE,@object
	.size		_ZN39_INTERNAL_608f2c39_4_k_cu_d3a1906d_79294cuda3std3__45__cpo6cbeginE,(_ZN39_INTERNAL_608f2c39_4_k_cu_d3a1906d_79294cuda3std3__48in_placeE - _ZN39_INTERNAL_608f2c39_4_k_cu_d3a1906d_79294cuda3std3__45__cpo6cbeginE)
_ZN39_INTERNAL_608f2c39_4_k_cu_d3a1906d_79294cuda3std3__45__cpo6cbeginE:
	.zero		1
	.type		_ZN39_INTERNAL_608f2c39_4_k_cu_d3a1906d_79294cuda3std3__48in_placeE,@object
	.size		_ZN39_INTERNAL_608f2c39_4_k_cu_d3a1906d_79294cuda3std3__48in_placeE,(_ZN39_INTERNAL_608f2c39_4_k_cu_d3a1906d_79294cuda3std6ranges3__45__cpo9iter_moveE - _ZN39_INTERNAL_608f2c39_4_k_cu_d3a1906d_79294cuda3std3__48in_placeE)
_ZN39_INTERNAL_608f2c39_4_k_cu_d3a1906d_79294cuda3std3__48in_placeE:
	.zero		1
	.type		_ZN39_INTERNAL_608f2c39_4_k_cu_d3a1906d_79294cuda3std6ranges3__45__cpo9iter_moveE,@object
	.size		_ZN39_INTERNAL_608f2c39_4_k_cu_d3a1906d_79294cuda3std6ranges3__45__cpo9iter_moveE,(_ZN39_INTERNAL_608f2c39_4_k_cu_d3a1906d_79294cuda3std3__45__cpo5beginE - _ZN39_INTERNAL_608f2c39_4_k_cu_d3a1906d_79294cuda3std6ranges3__45__cpo9iter_moveE)
_ZN39_INTERNAL_608f2c39_4_k_cu_d3a1906d_79294cuda3std6ranges3__45__cpo9iter_moveE:
	.zero		1
	.type		_ZN39_INTERNAL_608f2c39_4_k_cu_d3a1906d_79294cuda3std3__45__cpo5beginE,@object
	.size		_ZN39_INTERNAL_608f2c39_4_k_cu_d3a1906d_79294cuda3std3__45__cpo5beginE,(_ZN39_INTERNAL_608f2c39_4_k_cu_d3a1906d_79294cuda3std3__441_GLOBAL__N__608f2c39_4_k_cu_d3a1906d_79296ignoreE - _ZN39_INTERNAL_608f2c39_4_k_cu_d3a1906d_79294cuda3std3__45__cpo5beginE)
_ZN39_INTERNAL_608f2c39_4_k_cu_d3a1906d_79294cuda3std3__45__cpo5beginE:
	.zero		1
	.type		_ZN39_INTERNAL_608f2c39_4_k_cu_d3a1906d_79294cuda3std3__441_GLOBAL__N__608f2c39_4_k_cu_d3a1906d_79296ignoreE,@object
	.size		_ZN39_INTERNAL_608f2c39_4_k_cu_d3a1906d_79294cuda3std3__441_GLOBAL__N__608f2c39_4_k_cu_d3a1906d_79296ignoreE,(_ZN39_INTERNAL_608f2c39_4_k_cu_d3a1906d_79294cute7productE - _ZN39_INTERNAL_608f2c39_4_k_cu_d3a1906d_79294cuda3std3__441_GLOBAL__N__608f2c39_4_k_cu_d3a1906d_79296ignoreE)
_ZN39_INTERNAL_608f2c39_4_k_cu_d3a1906d_79294cuda3std3__441_GLOBAL__N__608f2c39_4_k_cu_d3a1906d_79296ignoreE:
	.zero		1
	.type		_ZN39_INTERNAL_608f2c39_4_k_cu_d3a1906d_79294cute7productE,@object
	.size		_ZN39_INTERNAL_608f2c39_4_k_cu_d3a1906d_79294cute7productE,(_ZN39_INTERNAL_608f2c39_4_k_cu_d3a1906d_79294cuda3std3__45__cpo3endE - _ZN39_INTERNAL_608f2c39_4_k_cu_d3a1906d_79294cute7productE)
_ZN39_INTERNAL_608f2c39_4_k_cu_d3a1906d_79294cute7productE:
	.zero		1
	.type		_ZN39_INTERNAL_608f2c39_4_k_cu_d3a1906d_79294cuda3std3__45__cpo3endE,@object
	.size		_ZN39_INTERNAL_608f2c39_4_k_cu_d3a1906d_79294cuda3std3__45__cpo3endE,(_ZN39_INTERNAL_608f2c39_4_k_cu_d3a1906d_79294cuda3std3__419piecewise_constructE - _ZN39_INTERNAL_608f2c39_4_k_cu_d3a1906d_79294cuda3std3__45__cpo3endE)
_ZN39_INTERNAL_608f2c39_4_k_cu_d3a1906d_79294cuda3std3__45__cpo3endE:
	.zero		1
	.type		_ZN39_INTERNAL_608f2c39_4_k_cu_d3a1906d_79294cuda3std3__419piecewise_constructE,@object
	.size		_ZN39_INTERNAL_608f2c39_4_k_cu_d3a1906d_79294cuda3std3__419piecewise_constructE,(_ZN39_INTERNAL_608f2c39_4_k_cu_d3a1906d_79294cuda3std3__45__cpo4cendE - _ZN39_INTERNAL_608f2c39_4_k_cu_d3a1906d_79294cuda3std3__419piecewise_constructE)
_ZN39_INTERNAL_608f2c39_4_k_cu_d3a1906d_79294cuda3std3__419piecewise_constructE:
	.zero		1
	.type		_ZN39_INTERNAL_608f2c39_4_k_cu_d3a1906d_79294cuda3std3__45__cpo4cendE,@object
	.size		_ZN39_INTERNAL_608f2c39_4_k_cu_d3a1906d_79294cuda3std3__45__cpo4cendE,(_ZN39_INTERNAL_608f2c39_4_k_cu_d3a1906d_79294cuda3std6ranges3__45__cpo4swapE - _ZN39_INTERNAL_608f2c39_4_k_cu_d3a1906d_79294cuda3std3__45__cpo4cendE)
_ZN39_INTERNAL_608f2c39_4_k_cu_d3a1906d_79294cuda3std3__45__cpo4cendE:
	.zero		1
	.type		_ZN39_INTERNAL_608f2c39_4_k_cu_d3a1906d_79294cuda3std6ranges3__45__cpo4swapE,@object
	.size		_ZN39_INTERNAL_608f2c39_4_k_cu_d3a1906d_79294cuda3std6ranges3__45__cpo4swapE,(.L_10 - _ZN39_INTERNAL_608f2c39_4_k_cu_d3a1906d_79294cuda3std6ranges3__45__cpo4swapE)
_ZN39_INTERNAL_608f2c39_4_k_cu_d3a1906d_79294cuda3std6ranges3__45__cpo4swapE:
	.zero		1
.L_10:


//--------------------- .nv.constant0._ZN7cutlass13device_kernelINS_4gemm6kernel13GemmUniversalIN4cute5tupleIJiiiiEEENS1_10collective13CollectiveMmaINS1_35MainloopSm100TmaUmmaWarpSpecializedILi5ELi2ELi4ENS5_IJNS4_1CILi1EEESB_SB_EEEEENS5_IJNSA_ILi128EEENSA_ILi64EEENSA_ILi32EEEEEENS_12float_e4m3_tENS5_IJlSB_lEEESI_SJ_NS4_8TiledMMAINS4_8MMA_AtomIJNS4_10MMA_TraitsINS4_19SM100_MMA_F8F6F4_SSEJSI_SI_fSE_SF_NS4_17integral_constantINS4_4UMMA5MajorELSQ_0EEESR_NSO_INSP_7ScaleInELSS_0EEEST_EEEEEENS4_6LayoutISC_NS5_IJNSA_ILi0EEESX_SX_EEEEENS5_IJNS4_10UnderscoreES10_S10_EEEEENS4_13SM90_TMA_LOADENS4_14ComposedLayoutINS4_7SwizzleILi1ELi4ELi3EEENS4_18smem_ptr_flag_bitsILi8EEENSW_INS5_IJNSA_ILi8EEESG_EEENS5_IJSG_SB_EEEEEEEvNS4_8identityES13_S1D_vS1E_EENS_8epilogue10collective18CollectiveEpilogueINS1G_23Sm100TmaWarpSpecializedILi1ELi1ELi64ELb0ELb0EEEJSH_NS5_IJNSW_ISE_SB_EENSW_ISF_SB_EEEEESI_SJ_SI_SJ_NS1G_6fusion15FusionCallbacksIS1K_NS1O_17LinearCombinationISI_fSI_fLNS_15FloatRoundStyleE2EEESH_S1N_JEEENS4_5SM1004TMEM4LOAD26SM100_TMEM_LOAD_32dp32b64xES13_NS14_INS15_ILi2ELi4ELi3EEES18_NSW_INS5_IJS19_SF_EEENS5_IJSF_SB_EEEEEEENS4_39AutoVectorizingCopyWithAssumedAlignmentILi128EEENS4_14SM90_TMA_STOREES22_S24_S24_EEEvvEEEEvNT_6ParamsE --------------------------
	.section	.nv.constant0._ZN7cutlass13device_kernelINS_4gemm6kernel13GemmUniversalIN4cute5tupleIJiiiiEEENS1_10collective13CollectiveMmaINS1_35MainloopSm100TmaUmmaWarpSpecializedILi5ELi2ELi4ENS5_IJNS4_1CILi1EEESB_SB_EEEEENS5_IJNSA_ILi128EEENSA_ILi64EEENSA_ILi32EEEEEENS_12float_e4m3_tENS5_IJlSB_lEEESI_SJ_NS4_8TiledMMAINS4_8MMA_AtomIJNS4_10MMA_TraitsINS4_19SM100_MMA_F8F6F4_SSEJSI_SI_fSE_SF_NS4_17integral_constantINS4_4UMMA5MajorELSQ_0EEESR_NSO_INSP_7ScaleInELSS_0EEEST_EEEEEENS4_6LayoutISC_NS5_IJNSA_ILi0EEESX_SX_EEEEENS5_IJNS4_10UnderscoreES10_S10_EEEEENS4_13SM90_TMA_LOADENS4_14ComposedLayoutINS4_7SwizzleILi1ELi4ELi3EEENS4_18smem_ptr_flag_bitsILi8EEENSW_INS5_IJNSA_ILi8EEESG_EEENS5_IJSG_SB_EEEEEEEvNS4_8identityES13_S1D_vS1E_EENS_8epilogue10collective18CollectiveEpilogueINS1G_23Sm100TmaWarpSpecializedILi1ELi1ELi64ELb0ELb0EEEJSH_NS5_IJNSW_ISE_SB_EENSW_ISF_SB_EEEEESI_SJ_SI_SJ_NS1G_6fusion15FusionCallbacksIS1K_NS1O_17LinearCombinationISI_fSI_fLNS_15FloatRoundStyleE2EEESH_S1N_JEEENS4_5SM1004TMEM4LOAD26SM100_TMEM_LOAD_32dp32b64xES13_NS14_INS15_ILi2ELi4ELi3EEES18_NSW_INS5_IJS19_SF_EEENS5_IJSF_SB_EEEEEEENS4_39AutoVectorizingCopyWithAssumedAlignmentILi128EEENS4_14SM90_TMA_STOREES22_S24_S24_EEEvvEEEEvNT_6ParamsE,"a",@progbits
	.sectionflags	@""
	.align	4
.nv.constant0._ZN7cutlass13device_kernelINS_4gemm6kernel13GemmUniversalIN4cute5tupleIJiiiiEEENS1_10collective13CollectiveMmaINS1_35MainloopSm100TmaUmmaWarpSpecializedILi5ELi2ELi4ENS5_IJNS4_1CILi1EEESB_SB_EEEEENS5_IJNSA_ILi128EEENSA_ILi64EEENSA_ILi32EEEEEENS_12float_e4m3_tENS5_IJlSB_lEEESI_SJ_NS4_8TiledMMAINS4_8MMA_AtomIJNS4_10MMA_TraitsINS4_19SM100_MMA_F8F6F4_SSEJSI_SI_fSE_SF_NS4_17integral_constantINS4_4UMMA5MajorELSQ_0EEESR_NSO_INSP_7ScaleInELSS_0EEEST_EEEEEENS4_6LayoutISC_NS5_IJNSA_ILi0EEESX_SX_EEEEENS5_IJNS4_10UnderscoreES10_S10_EEEEENS4_13SM90_TMA_LOADENS4_14ComposedLayoutINS4_7SwizzleILi1ELi4ELi3EEENS4_18smem_ptr_flag_bitsILi8EEENSW_INS5_IJNSA_ILi8EEESG_EEENS5_IJSG_SB_EEEEEEEvNS4_8identityES13_S1D_vS1E_EENS_8epilogue10collective18CollectiveEpilogueINS1G_23Sm100TmaWarpSpecializedILi1ELi1ELi64ELb0ELb0EEEJSH_NS5_IJNSW_ISE_SB_EENSW_ISF_SB_EEEEESI_SJ_SI_SJ_NS1G_6fusion15FusionCallbacksIS1K_NS1O_17LinearCombinationISI_fSI_fLNS_15FloatRoundStyleE2EEESH_S1N_JEEENS4_5SM1004TMEM4LOAD26SM100_TMEM_LOAD_32dp32b64xES13_NS14_INS15_ILi2ELi4ELi3EEES18_NSW_INS5_IJS19_SF_EEENS5_IJSF_SB_EEEEEEENS4_39AutoVectorizingCopyWithAssumedAlignmentILi128EEENS4_14SM90_TMA_STOREES22_S24_S24_EEEvvEEEEvNT_6ParamsE:
	.zero		2944


//--------------------- SYMBOLS --------------------------

	.type		.nv.reservedSmem.offset0,@object
	.size		.nv.reservedSmem.offset0,0x4
	.type		.nv.reservedSmem.cap,@object
	.size		.nv.reservedSmem.cap,0x4
	.type		__assertfail,@function
